	.target	sm_90a

	.elftype	@"ET_EXEC"


//--------------------- .note.nv.tkinfo           --------------------------
	.section	.note.nv.tkinfo,"",@"SHT_NOTE"
	.sectionflags	@"SHF_NOTE_NV_TKINFO"
	.tkinfo
        /*0018*/ 	.word	0x00000002
        /*0030*/ 	.string	""
        /*0030*/ 	.string	"ptxas"
        /*0030*/ 	.string	"Cuda compilation tools, release 13.0, V13.0.88"
        /*0030*/ 	.string	"Build cuda_13.0.r13.0/compiler.36424714_0"
        /*0030*/ 	.string	"-v  -suppress-debug-info  -lineinfo  -arch sm_90a "



//--------------------- .note.nv.cuinfo           --------------------------
	.section	.note.nv.cuinfo,"",@"SHT_NOTE"
	.sectionflags	@"SHF_NOTE_NV_CUINFO"
        /*0018*/ 	.short	0x0002
        /*001a*/ 	.short	0x005a
        /*001c*/ 	.short	0x0082
	.zero		2


//--------------------- .nv.info                  --------------------------
	.section	.nv.info,"",@"SHT_CUDA_INFO"
	.align	4


	//----- nvinfo : EIATTR_REGCOUNT
	.align		4
        /*0000*/ 	.byte	0x04, 0x2f
        /*0002*/ 	.short	(.L_1 - .L_0)
	.align		4
.L_0:
        /*0004*/ 	.word	index@(gluon_wgmma)
        /*0008*/ 	.word	0x0000003a


	//----- nvinfo : EIATTR_FRAME_SIZE
	.align		4
.L_1:
        /*000c*/ 	.byte	0x04, 0x11
        /*000e*/ 	.short	(.L_3 - .L_2)
	.align		4
.L_2:
        /*0010*/ 	.word	index@(gluon_wgmma)
        /*0014*/ 	.word	0x00000000


	//----- nvinfo : EIATTR_MIN_STACK_SIZE
	.align		4
.L_3:
        /*0018*/ 	.byte	0x04, 0x12
        /*001a*/ 	.short	(.L_5 - .L_4)
	.align		4
.L_4:
        /*001c*/ 	.word	index@(gluon_wgmma)
        /*0020*/ 	.word	0x00000000
.L_5:


//--------------------- .nv.compat                --------------------------
	.section	.nv.compat,"",@"SHT_CUDA_COMPAT_INFO"
	.align	4
        /*0000*/ 	.byte	0x02, 0x09, 0x01, 0x00, 0x02, 0x02, 0x04, 0x00, 0x02, 0x05, 0x05, 0x00, 0x03, 0x07, 0x01, 0x01
        /*0010*/ 	.byte	0x02, 0x03, 0x03, 0x00, 0x02, 0x06, 0x01, 0x00, 0x04, 0x0b, 0x08, 0x00, 0x00, 0x00, 0x00, 0x00
        /*0020*/ 	.byte	0x00, 0x00, 0x00, 0x00


//--------------------- .nv.info.gluon_wgmma      --------------------------
	.section	.nv.info.gluon_wgmma,"",@"SHT_CUDA_INFO"
	.sectionflags	@""
	.align	4


	//----- nvinfo : EIATTR_CUDA_API_VERSION
	.align		4
        /*0000*/ 	.byte	0x04, 0x37
        /*0002*/ 	.short	(.L_7 - .L_6)
.L_6:
        /*0004*/ 	.word	0x00000082


	//----- nvinfo : EIATTR_KPARAM_INFO
	.align		4
.L_7:
        /*0008*/ 	.byte	0x04, 0x17
        /*000a*/ 	.short	(.L_9 - .L_8)
.L_8:
        /*000c*/ 	.word	0x00000000
        /*0010*/ 	.short	0x000a
        /*0012*/ 	.short	0x0048
        /*0014*/ 	.byte	0x00, 0xf4, 0x21, 0x00


	//----- nvinfo : EIATTR_KPARAM_INFO
	.align		4
.L_9:
        /*0018*/ 	.byte	0x04, 0x17
        /*001a*/ 	.short	(.L_11 - .L_10)
.L_10:
        /*001c*/ 	.word	0x00000000
        /*0020*/ 	.short	0x0009
        /*0022*/ 	.short	0x0040
        /*0024*/ 	.byte	0x00, 0xf4, 0x21, 0x00


	//----- nvinfo : EIATTR_KPARAM_INFO
	.align		4
.L_11:
        /*0028*/ 	.byte	0x04, 0x17
        /*002a*/ 	.short	(.L_13 - .L_12)
.L_12:
        /*002c*/ 	.word	0x00000000
        /*0030*/ 	.short	0x0008
        /*0032*/ 	.short	0x0038
        /*0034*/ 	.byte	0x00, 0xf0, 0x21, 0x00


	//----- nvinfo : EIATTR_KPARAM_INFO
	.align		4
.L_13:
        /*0038*/ 	.byte	0x04, 0x17
        /*003a*/ 	.short	(.L_15 - .L_14)
.L_14:
        /*003c*/ 	.word	0x00000000
        /*0040*/ 	.short	0x0007
        /*0042*/ 	.short	0x0030
        /*0044*/ 	.byte	0x00, 0xf0, 0x21, 0x00


	//----- nvinfo : EIATTR_KPARAM_INFO
	.align		4
.L_15:
        /*0048*/ 	.byte	0x04, 0x17
        /*004a*/ 	.short	(.L_17 - .L_16)
.L_16:
        /*004c*/ 	.word	0x00000000
        /*0050*/ 	.short	0x0006
        /*0052*/ 	.short	0x0028
        /*0054*/ 	.byte	0x00, 0xf0, 0x21, 0x00


	//----- nvinfo : EIATTR_KPARAM_INFO
	.align		4
.L_17:
        /*0058*/ 	.byte	0x04, 0x17
        /*005a*/ 	.short	(.L_19 - .L_18)
.L_18:
        /*005c*/ 	.word	0x00000000
        /*0060*/ 	.short	0x0005
        /*0062*/ 	.short	0x0020
        /*0064*/ 	.byte	0x00, 0xf0, 0x11, 0x00


	//----- nvinfo : EIATTR_KPARAM_INFO
	.align		4
.L_19:
        /*0068*/ 	.byte	0x04, 0x17
        /*006a*/ 	.short	(.L_21 - .L_20)
.L_20:
        /*006c*/ 	.word	0x00000000
        /*0070*/ 	.short	0x0004
        /*0072*/ 	.short	0x001c
        /*0074*/ 	.byte	0x00, 0xf0, 0x11, 0x00


	//----- nvinfo : EIATTR_KPARAM_INFO
	.align		4
.L_21:
        /*0078*/ 	.byte	0x04, 0x17
        /*007a*/ 	.short	(.L_23 - .L_22)
.L_22:
        /*007c*/ 	.word	0x00000000
        /*0080*/ 	.short	0x0003
        /*0082*/ 	.short	0x0018
        /*0084*/ 	.byte	0x00, 0xf0, 0x11, 0x00


	//----- nvinfo : EIATTR_KPARAM_INFO
	.align		4
.L_23:
        /*0088*/ 	.byte	0x04, 0x17
        /*008a*/ 	.short	(.L_25 - .L_24)
.L_24:
        /*008c*/ 	.word	0x00000000
        /*0090*/ 	.short	0x0002
        /*0092*/ 	.short	0x0010
        /*0094*/ 	.byte	0x00, 0xf4, 0x21, 0x00


	//----- nvinfo : EIATTR_KPARAM_INFO
	.align		4
.L_25:
        /*0098*/ 	.byte	0x04, 0x17
        /*009a*/ 	.short	(.L_27 - .L_26)
.L_26:
        /*009c*/ 	.word	0x00000000
        /*00a0*/ 	.short	0x0001
        /*00a2*/ 	.short	0x0008
        /*00a4*/ 	.byte	0x00, 0xf4, 0x21, 0x00


	//----- nvinfo : EIATTR_KPARAM_INFO
	.align		4
.L_27:
        /*00a8*/ 	.byte	0x04, 0x17
        /*00aa*/ 	.short	(.L_29 - .L_28)
.L_28:
        /*00ac*/ 	.word	0x00000000
        /*00b0*/ 	.short	0x0000
        /*00b2*/ 	.short	0x0000
        /*00b4*/ 	.byte	0x00, 0xf4, 0x21, 0x00


	//----- nvinfo : EIATTR_SPARSE_MMA_MASK
	.align		4
.L_29:
        /*00b8*/ 	.byte	0x03, 0x50
        /*00ba*/ 	.short	0x0000


	//----- nvinfo : EIATTR_MAXREG_COUNT
	.align		4
        /*00bc*/ 	.byte	0x03, 0x1b
        /*00be*/ 	.short	0x00ff


	//----- nvinfo : EIATTR_NUM_BARRIERS
	.align		4
        /*00c0*/ 	.byte	0x02, 0x4c
        /*00c2*/ 	.byte	0x01
	.zero		1


	//----- nvinfo : EIATTR_MERCURY_ISA_VERSION
	.align		4
        /*00c4*/ 	.byte	0x03, 0x5f
        /*00c6*/ 	.short	0x0101


	//----- nvinfo : EIATTR_INT_WARP_WIDE_INSTR_OFFSETS
	.align		4
        /*00c8*/ 	.byte	0x04, 0x31
        /*00ca*/ 	.short	(.L_31 - .L_30)


	//   ....[0]....
.L_30:
        /*00cc*/ 	.word	0x00001370


	//   ....[1]....
        /*00d0*/ 	.word	0x00001390


	//   ....[2]....
        /*00d4*/ 	.word	0x000013a0


	//   ....[3]....
        /*00d8*/ 	.word	0x00001480


	//   ....[4]....
        /*00dc*/ 	.word	0x00001710


	//   ....[5]....
        /*00e0*/ 	.word	0x00001720


	//   ....[6]....
        /*00e4*/ 	.word	0x00001790


	//   ....[7]....
        /*00e8*/ 	.word	0x000017a0


	//   ....[8]....
        /*00ec*/ 	.word	0x00001cb0


	//   ....[9]....
        /*00f0*/ 	.word	0x00001cc0


	//----- nvinfo : EIATTR_COOP_GROUP_MASK_REGIDS
	.align		4
.L_31:
        /*00f4*/ 	.byte	0x04, 0x29
        /*00f6*/ 	.short	(.L_33 - .L_32)


	//   ....[0]....
.L_32:
        /*00f8*/ 	.word	0xffffffff


	//   ....[1]....
        /*00fc*/ 	.word	0xffffffff


	//   ....[2]....
        /*0100*/ 	.word	0xffffffff


	//----- nvinfo : EIATTR_COOP_GROUP_INSTR_OFFSETS
	.align		4
.L_33:
        /*0104*/ 	.byte	0x04, 0x28
        /*0106*/ 	.short	(.L_35 - .L_34)


	//   ....[0]....
.L_34:
        /*0108*/ 	.word	0x00000140


	//   ....[1]....
        /*010c*/ 	.word	0x00000700


	//   ....[2]....
        /*0110*/ 	.word	0x00000cf0


	//----- nvinfo : EIATTR_MBARRIER_INSTR_OFFSETS
	.align		4
.L_35:
        /*0114*/ 	.byte	0x04, 0x39
        /*0116*/ 	.short	(.L_37 - .L_36)


	//   ....[0]....
.L_36:
        /*0118*/ 	.word	0x000014e0
        /*011c*/ 	.word	0x000000ff
        /*0120*/ 	.word	0x00006000
        /*0124*/ 	.short	0x0100
        /*0126*/ 	.byte	0x0c
	.zero		1


	//   ....[1]....
        /*0128*/ 	.word	0x00001500
        /*012c*/ 	.word	0x000000ff
        /*0130*/ 	.word	0x00006008
        /*0134*/ 	.short	0x0100
        /*0136*/ 	.byte	0x0c
	.zero		1


	//   ....[2]....
        /*0138*/ 	.word	0x00001530
        /*013c*/ 	.word	0x000000ff
        /*0140*/ 	.word	0x00006010
        /*0144*/ 	.short	0x0100
        /*0146*/ 	.byte	0x0c
	.zero		1


	//   ....[3]....
        /*0148*/ 	.word	0x00001850
        /*014c*/ 	.word	0x000000ff
        /*0150*/ 	.word	0x00006000
        /*0154*/ 	.short	0x010a
        /*0156*/ 	.byte	0x0d
	.zero		1


	//   ....[4]....
        /*0158*/ 	.word	0x00001b50
        /*015c*/ 	.word	0x000000ff
        /*0160*/ 	.word	0x00006000
        /*0164*/ 	.short	0x0108
        /*0166*/ 	.byte	0x0c
	.zero		1


	//   ....[5]....
        /*0168*/ 	.word	0x00001c70
        /*016c*/ 	.word	0x000000ff
        /*0170*/ 	.word	0x00006008
        /*0174*/ 	.short	0x0108
        /*0176*/ 	.byte	0x0c
	.zero		1


	//   ....[6]....
        /*0178*/ 	.word	0x00001cf0
        /*017c*/ 	.word	0x000000ff
        /*0180*/ 	.word	0x00006010
        /*0184*/ 	.short	0x0108
        /*0186*/ 	.byte	0x0c
	.zero		1


	//   ....[7]....
        /*0188*/ 	.word	0x00001dc0
        /*018c*/ 	.word	0x000000ff
        /*0190*/ 	.word	0x00006000
        /*0194*/ 	.short	0x010a
        /*0196*/ 	.byte	0x0d
	.zero		1


	//----- nvinfo : EIATTR_NUM_MBARRIERS
	.align		4
.L_37:
        /*0198*/ 	.byte	0x03, 0x38
        /*019a*/ 	.short	0x0003


	//----- nvinfo : EIATTR_EXIT_INSTR_OFFSETS
	.align		4
        /*019c*/ 	.byte	0x04, 0x1c
        /*019e*/ 	.short	(.L_39 - .L_38)


	//   ....[0]....
.L_38:
        /*01a0*/ 	.word	0x00001db0


	//----- nvinfo : EIATTR_REQNTID
	.align		4
.L_39:
        /*01a4*/ 	.byte	0x04, 0x10
        /*01a6*/ 	.short	(.L_41 - .L_40)
.L_40:
        /*01a8*/ 	.word	0x00000080
        /*01ac*/ 	.word	0x00000001
        /*01b0*/ 	.word	0x00000001


	//----- nvinfo : EIATTR_CRS_STACK_SIZE
	.align		4
.L_41:
        /*01b4*/ 	.byte	0x04, 0x1e
        /*01b6*/ 	.short	(.L_43 - .L_42)
.L_42:
        /*01b8*/ 	.word	0x00000000


	//----- nvinfo : EIATTR_CBANK_PARAM_SIZE
	.align		4
.L_43:
        /*01bc*/ 	.byte	0x03, 0x19
        /*01be*/ 	.short	0x0050


	//----- nvinfo : EIATTR_PARAM_CBANK
	.align		4
        /*01c0*/ 	.byte	0x04, 0x0a
        /*01c2*/ 	.short	(.L_45 - .L_44)
	.align		4
.L_44:
        /*01c4*/ 	.word	index@(.nv.constant0.gluon_wgmma)
        /*01c8*/ 	.short	0x0210
        /*01ca*/ 	.short	0x0050


	//----- nvinfo : EIATTR_SW_WAR
	.align		4
.L_45:
        /*01cc*/ 	.byte	0x04, 0x36
        /*01ce*/ 	.short	(.L_47 - .L_46)
.L_46:
        /*01d0*/ 	.word	0x00000008
.L_47:


//--------------------- .nv.callgraph             --------------------------
	.section	.nv.callgraph,"",@"SHT_CUDA_CALLGRAPH"
	.align	4
	.sectionentsize	8
	.align		4
        /*0000*/ 	.word	0x00000000
	.align		4
        /*0004*/ 	.word	0xffffffff
	.align		4
        /*0008*/ 	.word	0x00000000
	.align		4
        /*000c*/ 	.word	0xfffffffe
	.align		4
        /*0010*/ 	.word	0x00000000
	.align		4
        /*0014*/ 	.word	0xfffffffd
	.align		4
        /*0018*/ 	.word	0x00000000
	.align		4
        /*001c*/ 	.word	0xfffffffc


//--------------------- .text.gluon_wgmma         --------------------------
	.section	.text.gluon_wgmma,"ax",@progbits
	.align	128
        .global         gluon_wgmma
        .type           gluon_wgmma,@function
        .size           gluon_wgmma,(.L_x_52 - gluon_wgmma)
        .other          gluon_wgmma,@"STO_CUDA_ENTRY STV_DEFAULT"
gluon_wgmma:
.text.gluon_wgmma:
[----:B------:R-:W-:Y:S01]  /*0000*/  LDC R1, c[0x0][0x28] ;  /* 0x00000a00ff017b82 */ /* 0x000fe20000000800 */
[----:B------:R-:W1:Y:S07]  /*0010*/  S2R R0, SR_TID.X ;  /* 0x0000000000007919 */ /* 0x000e6e0000002100 */
[----:B------:R-:W2:Y:S01]  /*0020*/  S2UR UR4, SR_CgaCtaId ;  /* 0x00000000000479c3 */ /* 0x000ea20000008800 */
[----:B------:R-:W-:Y:S01]  /*0030*/  UMOV UR12, 0x400 ;  /* 0x00000400000c7882 */ /* 0x000fe20000000000 */
[----:B------:R-:W-:Y:S01]  /*0040*/  ULDC UR6, c[0x0][0xc] ;  /* 0x0000030000067ab9 */ /* 0x000fe20000000800 */
[----:B------:R-:W-:Y:S05]  /*0050*/  BSSY B0, `(.L_x_0) ;  /* 0x0000020000007945 */ /* 0x000fea0003800000 */
[----:B------:R-:W3:Y:S08]  /*0060*/  LDC R2, c[0x0][0x228] ;  /* 0x00008a00ff027b82 */ /* 0x000ef00000000800 */
[----:B------:R-:W4:Y:S08]  /*0070*/  LDC R8, c[0x0][0x230] ;  /* 0x00008c00ff087b82 */ /* 0x000f300000000800 */
[----:B------:R-:W-:Y:S01]  /*0080*/  S2UR UR29, SR_CTAID.Y ;  /* 0x00000000001d79c3 */ /* 0x000fe20000002600 */
[----:B--2---:R-:W-:-:S03]  /*0090*/  ULEA UR12, UR4, UR12, 0x18 ;  /* 0x0000000c040c7291 */ /* 0x004fc6000f8ec03f */
[----:B------:R-:W-:Y:S01]  /*00a0*/  ULDC UR4, c[0x0][0x10] ;  /* 0x0000040000047ab9 */ /* 0x000fe20000000800 */
[----:B-1----:R-:W-:-:S03]  /*00b0*/  LOP3.LUT R6, R0, 0x7f, RZ, 0xc0, !PT ;  /* 0x0000007f00067812 */ /* 0x002fc600078ec0ff */
[----:B------:R-:W1:Y:S01]  /*00c0*/  S2UR UR5, SR_CTAID.Z ;  /* 0x00000000000579c3 */ /* 0x000e620000002700 */
[----:B---3--:R-:W-:Y:S01]  /*00d0*/  VIADD R2, R2, 0xffffffff ;  /* 0xffffffff02027836 */ /* 0x008fe20000000000 */
[C---:B------:R-:W-:Y:S02]  /*00e0*/  ISETP.GE.U32.AND P0, PT, R6.reuse, 0x20, PT ;  /* 0x000000200600780c */ /* 0x040fe40003f06070 */
[C---:B------:R-:W-:Y:S02]  /*00f0*/  ISETP.NE.U32.AND P2, PT, R6.reuse, RZ, PT ;  /* 0x000000ff0600720c */ /* 0x040fe40003f45070 */
[----:B------:R-:W-:Y:S02]  /*0100*/  LEA R11, R6, UR12, 0x2 ;  /* 0x0000000c060b7c11 */ /* 0x000fe4000f8e10ff */
[----:B------:R-:W2:Y:S01]  /*0110*/  S2UR UR31, SR_CTAID.X ;  /* 0x00000000001f79c3 */ /* 0x000ea20000002500 */
[----:B----4-:R-:W-:-:S06]  /*0120*/  VIADD R9, R8, 0xffffffff ;  /* 0xffffffff08097836 */ /* 0x010fcc0000000000 */
[----:B------:R3:W-:Y:S01]  /*0130*/  @!P0 STS [R11], RZ ;  /* 0x000000ff0b008388 */ /* 0x0007e20000000800 */
[----:B------:R-:W-:-:S03]  /*0140*/  NOP ;  /* 0x0000000000007918 */ /* 0x000fc60000000000 */
[----:B------:R3:W-:Y:S01]  /*0150*/  @!P2 STS [UR12+0x24], R2 ;  /* 0x00002402ff00a988 */ /* 0x0007e2000800080c */
[----:B-1----:R-:W-:-:S03]  /*0160*/  UIMAD UR4, UR5, UR4, UR29 ;  /* 0x00000004050472a4 */ /* 0x002fc6000f8e021d */
[----:B------:R3:W-:Y:S01]  /*0170*/  @!P2 STS [UR12+0x20], R9 ;  /* 0x00002009ff00a988 */ /* 0x0007e2000800080c */
[----:B--2---:R-:W-:-:S03]  /*0180*/  UIMAD UR4, UR4, UR6, UR31 ;  /* 0x00000006040472a4 */ /* 0x004fc6000f8e021f */
[----:B------:R-:W-:Y:S01]  /*0190*/  ULDC.64 UR6, c[0x0][0x250] ;  /* 0x0000940000067ab9 */ /* 0x000fe20000000a00 */
[----:B------:R-:W-:-:S03]  /*01a0*/  UIMAD UR5, UR4, 0x180, URZ ;  /* 0x00000180040578a4 */ /* 0x000fc6000f8e023f */
[----:B------:R-:W-:Y:S01]  /*01b0*/  UMOV UR4, URZ ;  /* 0x0000003f00047c82 */ /* 0x000fe20008000000 */
[----:B------:R-:W-:-:S04]  /*01c0*/  UIADD3 UR24, UP0, UR5, UR6, URZ ;  /* 0x0000000605187290 */ /* 0x000fc8000ff1e03f */
[----:B------:R-:W-:Y:S01]  /*01d0*/  ULEA.HI.X.SX32 UR25, UR5, UR7, 0x1, UP0 ;  /* 0x0000000705197291 */ /* 0x000fe200080f0e3f */
[----:B---3--:R-:W-:Y:S11]  /*01e0*/  @P2 BRA `(.L_x_1) ;  /* 0x0000000000182947 */ /* 0x008ff60003800000 */
[----:B------:R-:W1:Y:S01]  /*01f0*/  LDS R3, [UR12+0x8] ;  /* 0x0000080cff037984 */ /* 0x000e620008000800 */
[----:B------:R-:W2:Y:S01]  /*0200*/  LDC.64 R12, c[0x0][0x210] ;  /* 0x00008400ff0c7b82 */ /* 0x000ea20000000a00 */
[----:B------:R-:W-:Y:S02]  /*0210*/  IMAD.MOV.U32 R4, RZ, RZ, 0x70 ;  /* 0x00000070ff047424 */ /* 0x000fe400078e00ff */
[----:B--2---:R2:W-:Y:S03]  /*0220*/  STS.64 [UR12], R12 ;  /* 0x0000000cff007988 */ /* 0x0045e60008000a0c */
[----:B-1----:R-:W-:-:S05]  /*0230*/  LOP3.LUT R3, R3, 0x10, R4, 0xd8, !PT ;  /* 0x0000001003037812 */ /* 0x002fca00078ed804 */
[----:B------:R2:W-:Y:S02]  /*0240*/  STS [UR12+0x8], R3 ;  /* 0x00000803ff007988 */ /* 0x0005e4000800080c */
.L_x_1:
[----:B------:R-:W-:Y:S05]  /*0250*/  BSYNC B0 ;  /* 0x0000000000007941 */ /* 0x000fea0003800000 */
.L_x_0:
[----:B------:R-:W-:Y:S04]  /*0260*/  BSSY B0, `(.L_x_2) ;  /* 0x000000a000007945 */ /* 0x000fe80003800000 */
[----:B------:R-:W-:Y:S05]  /*0270*/  @P2 BRA `(.L_x_3) ;  /* 0x0000000000202947 */ /* 0x000fea0003800000 */
[----:B--2---:R-:W1:Y:S01]  /*0280*/  LDS R3, [UR12+0x34] ;  /* 0x0000340cff037984 */ /* 0x004e620008000800 */
[----:B------:R-:W-:Y:S02]  /*0290*/  IMAD.MOV.U32 R4, RZ, RZ, 0x1f000000 ;  /* 0x1f000000ff047424 */ /* 0x000fe400078e00ff */
[----:B------:R-:W-:Y:S01]  /*02a0*/  @!P2 IMAD.MOV.U32 R5, RZ, RZ, 0x3f ;  /* 0x0000003fff05a424 */ /* 0x000fe200078e00ff */
[----:B------:R-:W2:Y:S02]  /*02b0*/  @!P2 LDS R10, [UR12+0x38] ;  /* 0x0000380cff0aa984 */ /* 0x000ea40008000800 */
[----:B-1----:R-:W-:Y:S02]  /*02c0*/  LOP3.LUT R3, R3, 0xff000000, R4, 0xb8, !PT ;  /* 0xff00000003037812 */ /* 0x002fe400078eb804 */
[----:B--2---:R-:W-:-:S03]  /*02d0*/  @!P2 LOP3.LUT R4, R10, 0xff, R5, 0xb8, !PT ;  /* 0x000000ff0a04a812 */ /* 0x004fc600078eb805 */
[----:B------:R1:W-:Y:S04]  /*02e0*/  STS [UR12+0x34], R3 ;  /* 0x00003403ff007988 */ /* 0x0003e8000800080c */
[----:B------:R1:W-:Y:S02]  /*02f0*/  @!P2 STS [UR12+0x38], R4 ;  /* 0x00003804ff00a988 */ /* 0x0003e4000800080c */
.L_x_3:
[----:B------:R-:W-:Y:S05]  /*0300*/  BSYNC B0 ;  /* 0x0000000000007941 */ /* 0x000fea0003800000 */
.L_x_2:
[----:B------:R-:W-:Y:S04]  /*0310*/  BSSY B0, `(.L_x_4) ;  /* 0x000000e000007945 */ /* 0x000fe80003800000 */
[----:B------:R-:W-:Y:S05]  /*0320*/  @P2 BRA `(.L_x_5) ;  /* 0x0000000000302947 */ /* 0x000fea0003800000 */
[----:B-1----:R-:W1:Y:S01]  /*0330*/  LDS R4, [UR12+0x34] ;  /* 0x0000340cff047984 */ /* 0x002e620008000800 */
[----:B--2---:R-:W2:Y:S03]  /*0340*/  LDC.64 R12, c[0x0][0x238] ;  /* 0x00008e00ff0c7b82 */ /* 0x004ea60000000a00 */
[----:B------:R-:W3:Y:S01]  /*0350*/  LDS R3, [UR12+0x1c] ;  /* 0x00001c0cff037984 */ /* 0x000ee20008000800 */
[C---:B--2---:R-:W-:Y:S01]  /*0360*/  SHF.L.U64.HI R10, R12.reuse, 0x1, R13 ;  /* 0x000000010c0a7819 */ /* 0x044fe2000001020d */
[----:B------:R-:W-:-:S03]  /*0370*/  IMAD.SHL.U32 R5, R12, 0x2, RZ ;  /* 0x000000020c057824 */ /* 0x000fc600078e00ff */
[--C-:B------:R-:W-:Y:S02]  /*0380*/  SHF.R.U32.HI R12, RZ, 0x4, R10.reuse ;  /* 0x00000004ff0c7819 */ /* 0x100fe4000001160a */
[----:B------:R-:W-:-:S05]  /*0390*/  SHF.R.U64 R5, R5, 0x4, R10 ;  /* 0x0000000405057819 */ /* 0x000fca000000120a */
[----:B------:R4:W-:Y:S01]  /*03a0*/  STS [UR12+0xc], R5 ;  /* 0x00000c05ff007988 */ /* 0x0009e2000800080c */
[----:B-1----:R-:W-:Y:S02]  /*03b0*/  LOP3.LUT R4, R4, 0x7, RZ, 0xb8, !PT ;  /* 0x0000000704047812 */ /* 0x002fe400078eb8ff */
[----:B---3--:R-:W-:-:S03]  /*03c0*/  LOP3.LUT R3, R3, 0xf, R12, 0xb8, !PT ;  /* 0x0000000f03037812 */ /* 0x008fc600078eb80c */
[----:B------:R4:W-:Y:S04]  /*03d0*/  STS [UR12+0x34], R4 ;  /* 0x00003404ff007988 */ /* 0x0009e8000800080c */
[----:B------:R4:W-:Y:S02]  /*03e0*/  STS [UR12+0x1c], R3 ;  /* 0x00001c03ff007988 */ /* 0x0009e4000800080c */
.L_x_5:
[----:B------:R-:W-:Y:S05]  /*03f0*/  BSYNC B0 ;  /* 0x0000000000007941 */ /* 0x000fea0003800000 */
.L_x_4:
[----:B------:R-:W-:Y:S04]  /*0400*/  BSSY B1, `(.L_x_6) ;  /* 0x000001a000017945 */ /* 0x000fe80003800000 */
[----:B------:R-:W-:Y:S04]  /*0410*/  BSSY B0, `(.L_x_7) ;  /* 0x0000015000007945 */ /* 0x000fe80003800000 */
[----:B------:R-:W-:Y:S05]  /*0420*/  @P2 BRA `(.L_x_8) ;  /* 0x0000000000202947 */ /* 0x000fea0003800000 */
[----:B-12-4-:R-:W1:Y:S02]  /*0430*/  LDS R3, [UR12+0x34] ;  /* 0x0000340cff037984 */ /* 0x016e640008000800 */
[----:B-1----:R-:W-:-:S05]  /*0440*/  LOP3.LUT R3, R3, 0x38, RZ, 0xb8, !PT ;  /* 0x0000003803037812 */ /* 0x002fca00078eb8ff */
[----:B------:R1:W-:Y:S01]  /*0450*/  STS [UR12+0x34], R3 ;  /* 0x00003403ff007988 */ /* 0x0003e2000800080c */
[----:B------:R-:W-:Y:S05]  /*0460*/  @P2 BRA `(.L_x_9) ;  /* 0x0000000000202947 */ /* 0x000fea0003800000 */
[----:B-1----:R-:W1:Y:S01]  /*0470*/  LDS R3, [UR12+0x8] ;  /* 0x0000080cff037984 */ /* 0x002e620008000800 */
[----:B------:R-:W-:-:S05]  /*0480*/  IMAD.MOV.U32 R4, RZ, RZ, 0x780 ;  /* 0x00000780ff047424 */ /* 0x000fca00078e00ff */
[----:B-1----:R-:W-:-:S05]  /*0490*/  LOP3.LUT R3, R3, 0x300, R4, 0xd8, !PT ;  /* 0x0000030003037812 */ /* 0x002fca00078ed804 */
[----:B------:R3:W-:Y:S02]  /*04a0*/  STS [UR12+0x8], R3 ;  /* 0x00000803ff007988 */ /* 0x0007e4000800080c */
.L_x_8:
[----:B------:R-:W-:Y:S05]  /*04b0*/  @P2 BRA `(.L_x_10) ;  /* 0x0000000000282947 */ /* 0x000fea0003800000 */
[----:B-1234-:R-:W1:Y:S02]  /*04c0*/  LDS R3, [UR12+0x8] ;  /* 0x0000080cff037984 */ /* 0x01ee640008000800 */
[----:B-1----:R-:W-:-:S05]  /*04d0*/  LOP3.LUT R3, R3, 0x1800, RZ, 0xb8, !PT ;  /* 0x0000180003037812 */ /* 0x002fca00078eb8ff */
[----:B------:R2:W-:Y:S02]  /*04e0*/  STS [UR12+0x8], R3 ;  /* 0x00000803ff007988 */ /* 0x0005e4000800080c */
.L_x_9:
[----:B------:R-:W-:Y:S05]  /*04f0*/  @P2 BREAK B0 ;  /* 0x0000000000002942 */ /* 0x000fea0003800000 */
[----:B------:R-:W-:Y:S05]  /*0500*/  @P2 BRA `(.L_x_11) ;  /* 0x0000000000242947 */ /* 0x000fea0003800000 */
[----:B------:R-:W3:Y:S01]  /*0510*/  LDS R4, [UR12+0x8] ;  /* 0x0000080cff047984 */ /* 0x000ee20008000800 */
[----:B-12---:R-:W-:-:S05]  /*0520*/  IMAD.MOV.U32 R3, RZ, RZ, 0x6000 ;  /* 0x00006000ff037424 */ /* 0x006fca00078e00ff */
[----:B---3--:R-:W-:-:S04]  /*0530*/  LOP3.LUT R3, R4, 0x4000, R3, 0xd8, !PT ;  /* 0x0000400004037812 */ /* 0x008fc800078ed803 */
[----:B------:R-:W-:-:S05]  /*0540*/  LOP3.LUT R3, R3, 0x400000, RZ, 0xb8, !PT ;  /* 0x0040000003037812 */ /* 0x000fca00078eb8ff */
[----:B------:R5:W-:Y:S02]  /*0550*/  STS [UR12+0x8], R3 ;  /* 0x00000803ff007988 */ /* 0x000be4000800080c */
.L_x_10:
[----:B------:R-:W-:Y:S05]  /*0560*/  BSYNC B0 ;  /* 0x0000000000007941 */ /* 0x000fea0003800000 */
.L_x_7:
[----:B-12345:R-:W1:Y:S02]  /*0570*/  @!P2 LDS R3, [UR12+0x8] ;  /* 0x0000080cff03a984 */ /* 0x03ee640008000800 */
[----:B-1----:R-:W-:-:S05]  /*0580*/  @!P2 LOP3.LUT R3, R3, 0x8000, RZ, 0xb8, !PT ;  /* 0x000080000303a812 */ /* 0x002fca00078eb8ff */
[----:B------:R3:W-:Y:S02]  /*0590*/  @!P2 STS [UR12+0x8], R3 ;  /* 0x00000803ff00a988 */ /* 0x0007e4000800080c */
.L_x_11:
[----:B------:R-:W-:Y:S05]  /*05a0*/  BSYNC B1 ;  /* 0x0000000000017941 */ /* 0x000fea0003800000 */
.L_x_6:
[----:B------:R-:W-:Y:S05]  /*05b0*/  WARPSYNC.ALL ;  /* 0x0000000000007948 */ /* 0x000fea0003800000 */
[----:B------:R-:W-:Y:S05]  /*05c0*/  @P0 BRA `(.L_x_12) ;  /* 0x0000000000280947 */ /* 0x000fea0003800000 */
[----:B-123--:R-:W1:Y:S01]  /*05d0*/  S2R R3, SR_LANEID ;  /* 0x0000000000037919 */ /* 0x00ee620000000000 */
[----:B------:R-:W-:Y:S05]  /*05e0*/  WARPSYNC.ALL ;  /* 0x0000000000007948 */ /* 0x000fea0003800000 */
[----:B-1----:R-:W-:-:S05]  /*05f0*/  IMAD.SHL.U32 R3, R3, 0x4, RZ ;  /* 0x0000000403037824 */ /* 0x002fca00078e00ff */
[----:B------:R-:W1:Y:S01]  /*0600*/  LDS R7, [R3+UR12] ;  /* 0x0000000c03077984 */ /* 0x000e620008000800 */
[----:B------:R-:W-:-:S05]  /*0610*/  IADD3 R4, P1, R3, UR24, RZ ;  /* 0x0000001803047c10 */ /* 0x000fca000ff3e0ff */
[----:B------:R-:W-:-:S05]  /*0620*/  IMAD.X R5, RZ, RZ, UR25, P1 ;  /* 0x00000019ff057e24 */ /* 0x000fca00088e06ff */
[----:B-1----:R4:W5:Y:S01]  /*0630*/  ATOMG.E.EXCH.STRONG.GPU PT, RZ, [R4], R7 ;  /* 0x0000000704ff73a8 */ /* 0x00296200041ee100 */
[----:B------:R-:W-:-:S04]  /*0640*/  DEPBAR {5,4,3,2,1,0} ;  /* 0x0000003f0000791a */ /* 0x000fc80000000000 */
[----:B------:R4:W-:Y:S01]  /*0650*/  UTMACCTL.IV [UR24] ;  /* 0x00000000180079b9 */ /* 0x0009e20008000000 */
[----:B------:R-:W-:Y:S01]  /*0660*/  NOP ;  /* 0x0000000000007918 */ /* 0x000fe20000000000 */
.L_x_12:
[----:B------:R-:W-:Y:S05]  /*0670*/  @P0 BRA `(.L_x_13) ;  /* 0x00000000000c0947 */ /* 0x000fea0003800000 */
[----:B------:R0:W-:Y:S01]  /*0680*/  UTMACMDFLUSH ;  /* 0x00000000000079b7 */ /* 0x0001e20000000000 */
[----:B------:R-:W-:Y:S05]  /*0690*/  @P0 BRA `(.L_x_13) ;  /* 0x0000000000040947 */ /* 0x000fea0003800000 */
[----:B------:R-:W-:-:S04]  /*06a0*/  DEPBAR.LE SB0, 0x0 ;  /* 0x000080000000791a */ /* 0x000fc80000000000 */
.L_x_13:
[----:B------:R-:W-:Y:S05]  /*06b0*/  WARPSYNC.ALL ;  /* 0x0000000000007948 */ /* 0x000fea0003800000 */
[----:B-----5:R-:W-:Y:S06]  /*06c0*/  BAR.SYNC.DEFER_BLOCKING 0x0 ;  /* 0x0000000000007b1d */ /* 0x020fec0000010000 */
[----:B------:R-:W-:Y:S02]  /*06d0*/  BSSY B1, `(.L_x_14) ;  /* 0x000000b000017945 */ /* 0x000fe40003800000 */
[----:B------:R-:W-:Y:S06]  /*06e0*/  BAR.SYNC.DEFER_BLOCKING 0x0 ;  /* 0x0000000000007b1d */ /* 0x000fec0000010000 */
[----:B------:R5:W-:Y:S01]  /*06f0*/  @!P0 STS [R11], RZ ;  /* 0x000000ff0b008388 */ /* 0x000be20000000800 */
[----:B------:R-:W-:Y:S01]  /*0700*/  NOP ;  /* 0x0000000000007918 */ /* 0x000fe20000000000 */
[----:B------:R-:W-:Y:S05]  /*0710*/  @P2 BRA `(.L_x_15) ;  /* 0x0000000000182947 */ /* 0x000fea0003800000 */
[----:B-123--:R-:W1:Y:S01]  /*0720*/  LDS R3, [UR12+0x8] ;  /* 0x0000080cff037984 */ /* 0x00ee620008000800 */
[----:B------:R-:W2:Y:S01]  /*0730*/  LDC.64 R12, c[0x0][0x218] ;  /* 0x00008600ff0c7b82 */ /* 0x000ea20000000a00 */
[----:B----4-:R-:W-:Y:S02]  /*0740*/  IMAD.MOV.U32 R4, RZ, RZ, 0x70 ;  /* 0x00000070ff047424 */ /* 0x010fe400078e00ff */
[----:B--2---:R2:W-:Y:S03]  /*0750*/  STS.64 [UR12], R12 ;  /* 0x0000000cff007988 */ /* 0x0045e60008000a0c */
[----:B-1----:R-:W-:-:S05]  /*0760*/  LOP3.LUT R3, R3, 0x10, R4, 0xd8, !PT ;  /* 0x0000001003037812 */ /* 0x002fca00078ed804 */
[----:B------:R2:W-:Y:S02]  /*0770*/  STS [UR12+0x8], R3 ;  /* 0x00000803ff007988 */ /* 0x0005e4000800080c */
.L_x_15:
[----:B----4-:R-:W-:Y:S05]  /*0780*/  BSYNC B1 ;  /* 0x0000000000017941 */ /* 0x010fea0003800000 */
.L_x_14:
[----:B------:R-:W-:Y:S04]  /*0790*/  BSSY B2, `(.L_x_16) ;  /* 0x000000f000027945 */ /* 0x000fe80003800000 */
[----:B------:R-:W-:Y:S04]  /*07a0*/  BSSY B1, `(.L_x_17) ;  /* 0x000000c000017945 */ /* 0x000fe80003800000 */
[----:B------:R-:W-:Y:S05]  /*07b0*/  @P2 BRA `(.L_x_18) ;  /* 0x0000000000282947 */ /* 0x000fea0003800000 */
[----:B-123--:R-:W1:Y:S01]  /*07c0*/  LDS R3, [UR12+0x34] ;  /* 0x0000340cff037984 */ /* 0x00ee620008000800 */
[----:B------:R-:W-:Y:S01]  /*07d0*/  IMAD.MOV.U32 R4, RZ, RZ, 0x1f000000 ;  /* 0x1f000000ff047424 */ /* 0x000fe200078e00ff */
[----:B------:R-:W-:Y:S05]  /*07e0*/  @P2 BREAK B1 ;  /* 0x0000000000012942 */ /* 0x000fea0003800000 */
[----:B-1----:R-:W-:-:S05]  /*07f0*/  LOP3.LUT R3, R3, 0xff000000, R4, 0xb8, !PT ;  /* 0xff00000003037812 */ /* 0x002fca00078eb804 */
[----:B------:R1:W-:Y:S01]  /*0800*/  STS [UR12+0x34], R3 ;  /* 0x00003403ff007988 */ /* 0x0003e2000800080c */
[----:B------:R-:W-:Y:S05]  /*0810*/  @P2 BRA `(.L_x_19) ;  /* 0x0000000000182947 */ /* 0x000fea0003800000 */
[----:B-1----:R-:W1:Y:S01]  /*0820*/  LDS R3, [UR12+0x38] ;  /* 0x0000380cff037984 */ /* 0x002e620008000800 */
[----:B------:R-:W-:-:S05]  /*0830*/  IMAD.MOV.U32 R4, RZ, RZ, 0x3f ;  /* 0x0000003fff047424 */ /* 0x000fca00078e00ff */
[----:B-1----:R-:W-:-:S05]  /*0840*/  LOP3.LUT R3, R3, 0xff, R4, 0xb8, !PT ;  /* 0x000000ff03037812 */ /* 0x002fca00078eb804 */
[----:B------:R4:W-:Y:S02]  /*0850*/  STS [UR12+0x38], R3 ;  /* 0x00003803ff007988 */ /* 0x0009e4000800080c */
.L_x_18:
[----:B------:R-:W-:Y:S05]  /*0860*/  BSYNC B1 ;  /* 0x0000000000017941 */ /* 0x000fea0003800000 */
.L_x_17:
[----:B------:R1:W-:Y:S02]  /*0870*/  @!P2 STS [UR12+0x20], R9 ;  /* 0x00002009ff00a988 */ /* 0x0003e4000800080c */
.L_x_19:
[----:B------:R-:W-:Y:S05]  /*0880*/  BSYNC B2 ;  /* 0x0000000000027941 */ /* 0x000fea0003800000 */
.L_x_16:
[----:B------:R-:W-:Y:S05]  /*0890*/  WARPSYNC.ALL ;  /* 0x0000000000007948 */ /* 0x000fea0003800000 */
[----:B-1234-:R-:W1:Y:S01]  /*08a0*/  LDC R3, c[0x0][0x22c] ;  /* 0x00008b00ff037b82 */ /* 0x01ee620000000800 */
[----:B------:R-:W-:Y:S01]  /*08b0*/  BSSY B2, `(.L_x_20) ;  /* 0x0000010000027945 */ /* 0x000fe20003800000 */
[----:B-1----:R-:W-:-:S05]  /*08c0*/  VIADD R3, R3, 0xffffffff ;  /* 0xffffffff03037836 */ /* 0x002fca0000000000 */
[----:B------:R1:W-:Y:S01]  /*08d0*/  @!P2 STS [UR12+0x24], R3 ;  /* 0x00002403ff00a988 */ /* 0x0003e2000800080c */
[----:B------:R-:W-:Y:S05]  /*08e0*/  @P2 BRA `(.L_x_21) ;  /* 0x0000000000302947 */ /* 0x000fea0003800000 */
[----:B------:R-:W2:Y:S01]  /*08f0*/  LDS R5, [UR12+0x34] ;  /* 0x0000340cff057984 */ /* 0x000ea20008000800 */
[----:B------:R-:W3:Y:S03]  /*0900*/  LDC.64 R12, c[0x0][0x240] ;  /* 0x00009000ff0c7b82 */ /* 0x000ee60000000a00 */
[----:B------:R-:W4:Y:S01]  /*0910*/  LDS R4, [UR12+0x1c] ;  /* 0x00001c0cff047984 */ /* 0x000f220008000800 */
[C---:B---3--:R-:W-:Y:S01]  /*0920*/  SHF.L.U64.HI R10, R12.reuse, 0x1, R13 ;  /* 0x000000010c0a7819 */ /* 0x048fe2000001020d */
[----:B------:R-:W-:-:S03]  /*0930*/  IMAD.SHL.U32 R7, R12, 0x2, RZ ;  /* 0x000000020c077824 */ /* 0x000fc600078e00ff */
[--C-:B------:R-:W-:Y:S02]  /*0940*/  SHF.R.U32.HI R9, RZ, 0x4, R10.reuse ;  /* 0x00000004ff097819 */ /* 0x100fe4000001160a */
[----:B------:R-:W-:-:S05]  /*0950*/  SHF.R.U64 R7, R7, 0x4, R10 ;  /* 0x0000000407077819 */ /* 0x000fca000000120a */
[----:B------:R3:W-:Y:S01]  /*0960*/  STS [UR12+0xc], R7 ;  /* 0x00000c07ff007988 */ /* 0x0007e2000800080c */
[----:B--2---:R-:W-:Y:S02]  /*0970*/  LOP3.LUT R5, R5, 0x7, RZ, 0xb8, !PT ;  /* 0x0000000705057812 */ /* 0x004fe400078eb8ff */
[----:B----4-:R-:W-:-:S03]  /*0980*/  LOP3.LUT R4, R4, 0xf, R9, 0xb8, !PT ;  /* 0x0000000f04047812 */ /* 0x010fc600078eb809 */
[----:B------:R3:W-:Y:S04]  /*0990*/  STS [UR12+0x34], R5 ;  /* 0x00003405ff007988 */ /* 0x0007e8000800080c */
[----:B------:R3:W-:Y:S02]  /*09a0*/  STS [UR12+0x1c], R4 ;  /* 0x00001c04ff007988 */ /* 0x0007e4000800080c */
.L_x_21:
[----:B------:R-:W-:Y:S05]  /*09b0*/  BSYNC B2 ;  /* 0x0000000000027941 */ /* 0x000fea0003800000 */
.L_x_20:
[----:B------:R-:W-:Y:S04]  /*09c0*/  BSSY B3, `(.L_x_22) ;  /* 0x000001a000037945 */ /* 0x000fe80003800000 */
[----:B------:R-:W-:Y:S04]  /*09d0*/  BSSY B2, `(.L_x_23) ;  /* 0x0000015000027945 */ /* 0x000fe80003800000 */
[----:B------:R-:W-:Y:S05]  /*09e0*/  @P2 BRA `(.L_x_24) ;  /* 0x0000000000202947 */ /* 0x000fea0003800000 */
[----:B---3--:R-:W2:Y:S02]  /*09f0*/  LDS R4, [UR12+0x34] ;  /* 0x0000340cff047984 */ /* 0x008ea40008000800 */
[----:B--2---:R-:W-:-:S05]  /*0a00*/  LOP3.LUT R4, R4, 0x38, RZ, 0xb8, !PT ;  /* 0x0000003804047812 */ /* 0x004fca00078eb8ff */
[----:B------:R2:W-:Y:S01]  /*0a10*/  STS [UR12+0x34], R4 ;  /* 0x00003404ff007988 */ /* 0x0005e2000800080c */
[----:B------:R-:W-:Y:S05]  /*0a20*/  @P2 BRA `(.L_x_25) ;  /* 0x0000000000202947 */ /* 0x000fea0003800000 */
[----:B--2---:R-:W2:Y:S01]  /*0a30*/  LDS R4, [UR12+0x8] ;  /* 0x0000080cff047984 */ /* 0x004ea20008000800 */
[----:B------:R-:W-:-:S05]  /*0a40*/  IMAD.MOV.U32 R5, RZ, RZ, 0x780 ;  /* 0x00000780ff057424 */ /* 0x000fca00078e00ff */
[----:B--2---:R-:W-:-:S05]  /*0a50*/  LOP3.LUT R4, R4, 0x300, R5, 0xd8, !PT ;  /* 0x0000030004047812 */ /* 0x004fca00078ed805 */
[----:B------:R2:W-:Y:S02]  /*0a60*/  STS [UR12+0x8], R4 ;  /* 0x00000804ff007988 */ /* 0x0005e4000800080c */
.L_x_24:
[----:B------:R-:W-:Y:S05]  /*0a70*/  @P2 BRA `(.L_x_26) ;  /* 0x0000000000282947 */ /* 0x000fea0003800000 */
[----:B--23--:R-:W2:Y:S02]  /*0a80*/  LDS R4, [UR12+0x8] ;  /* 0x0000080cff047984 */ /* 0x00cea40008000800 */
[----:B--2---:R-:W-:-:S05]  /*0a90*/  LOP3.LUT R4, R4, 0x1800, RZ, 0xb8, !PT ;  /* 0x0000180004047812 */ /* 0x004fca00078eb8ff */
[----:B------:R3:W-:Y:S02]  /*0aa0*/  STS [UR12+0x8], R4 ;  /* 0x00000804ff007988 */ /* 0x0007e4000800080c */
.L_x_25:
[----:B------:R-:W-:Y:S05]  /*0ab0*/  @P2 BREAK B2 ;  /* 0x0000000000022942 */ /* 0x000fea0003800000 */
[----:B------:R-:W-:Y:S05]  /*0ac0*/  @P2 BRA `(.L_x_27) ;  /* 0x0000000000242947 */ /* 0x000fea0003800000 */
[----:B--23--:R-:W2:Y:S01]  /*0ad0*/  LDS R4, [UR12+0x8] ;  /* 0x0000080cff047984 */ /* 0x00cea20008000800 */
[----:B------:R-:W-:-:S05]  /*0ae0*/  IMAD.MOV.U32 R5, RZ, RZ, 0x6000 ;  /* 0x00006000ff057424 */ /* 0x000fca00078e00ff */
[----:B--2---:R-:W-:-:S04]  /*0af0*/  LOP3.LUT R4, R4, 0x4000, R5, 0xd8, !PT ;  /* 0x0000400004047812 */ /* 0x004fc800078ed805 */
[----:B------:R-:W-:-:S05]  /*0b00*/  LOP3.LUT R4, R4, 0x400000, RZ, 0xb8, !PT ;  /* 0x0040000004047812 */ /* 0x000fca00078eb8ff */
[----:B------:R4:W-:Y:S02]  /*0b10*/  STS [UR12+0x8], R4 ;  /* 0x00000804ff007988 */ /* 0x0009e4000800080c */
.L_x_26:
[----:B------:R-:W-:Y:S05]  /*0b20*/  BSYNC B2 ;  /* 0x0000000000027941 */ /* 0x000fea0003800000 */
.L_x_23:
[----:B--234-:R-:W2:Y:S02]  /*0b30*/  @!P2 LDS R4, [UR12+0x8] ;  /* 0x0000080cff04a984 */ /* 0x01cea40008000800 */
[----:B--2---:R-:W-:-:S05]  /*0b40*/  @!P2 LOP3.LUT R4, R4, 0x8000, RZ, 0xb8, !PT ;  /* 0x000080000404a812 */ /* 0x004fca00078eb8ff */
[----:B------:R4:W-:Y:S02]  /*0b50*/  @!P2 STS [UR12+0x8], R4 ;  /* 0x00000804ff00a988 */ /* 0x0009e4000800080c */
.L_x_27:
[----:B------:R-:W-:Y:S05]  /*0b60*/  BSYNC B3 ;  /* 0x0000000000037941 */ /* 0x000fea0003800000 */
.L_x_22:
[----:B------:R-:W-:Y:S05]  /*0b70*/  WARPSYNC.ALL ;  /* 0x0000000000007948 */ /* 0x000fea0003800000 */
[----:B------:R-:W-:-:S04]  /*0b80*/  UIADD3 UR27, UR5, 0x80, URZ ;  /* 0x00000080051b7890 */ /* 0x000fc8000fffe03f */
[----:B------:R-:W-:-:S04]  /*0b90*/  UIADD3 UR26, UP0, UR27, UR6, URZ ;  /* 0x000000061b1a7290 */ /* 0x000fc8000ff1e03f */
[----:B------:R-:W-:Y:S01]  /*0ba0*/  ULEA.HI.X.SX32 UR27, UR27, UR7, 0x1, UP0 ;  /* 0x000000071b1b7291 */ /* 0x000fe200080f0e3f */
[----:B------:R-:W-:Y:S11]  /*0bb0*/  @P0 BRA `(.L_x_28) ;  /* 0x0000000000280947 */ /* 0x000ff60003800000 */
[----:B--234-:R-:W2:Y:S01]  /*0bc0*/  S2R R4, SR_LANEID ;  /* 0x0000000000047919 */ /* 0x01cea20000000000 */
[----:B------:R-:W-:Y:S05]  /*0bd0*/  WARPSYNC.ALL ;  /* 0x0000000000007948 */ /* 0x000fea0003800000 */
[----:B--2---:R-:W-:-:S05]  /*0be0*/  IMAD.SHL.U32 R9, R4, 0x4, RZ ;  /* 0x0000000404097824 */ /* 0x004fca00078e00ff */
[----:B------:R-:W2:Y:S01]  /*0bf0*/  LDS R7, [R9+UR12] ;  /* 0x0000000c09077984 */ /* 0x000ea20008000800 */
[----:B------:R-:W-:-:S05]  /*0c00*/  IADD3 R4, P1, R9, UR26, RZ ;  /* 0x0000001a09047c10 */ /* 0x000fca000ff3e0ff */
[----:B------:R-:W-:-:S05]  /*0c10*/  IMAD.X R5, RZ, RZ, UR27, P1 ;  /* 0x0000001bff057e24 */ /* 0x000fca00088e06ff */
[----:B--2---:R2:W3:Y:S01]  /*0c20*/  ATOMG.E.EXCH.STRONG.GPU PT, RZ, [R4], R7 ;  /* 0x0000000704ff73a8 */ /* 0x0044e200041ee100 */
[----:B------:R-:W-:-:S04]  /*0c30*/  DEPBAR {5,4,3,2,1,0} ;  /* 0x0000003f0000791a */ /* 0x000fc80000000000 */
[----:B------:R2:W-:Y:S01]  /*0c40*/  UTMACCTL.IV [UR26] ;  /* 0x000000001a0079b9 */ /* 0x0005e20008000000 */
[----:B------:R-:W-:Y:S01]  /*0c50*/  NOP ;  /* 0x0000000000007918 */ /* 0x000fe20000000000 */
.L_x_28:
[----:B------:R-:W-:Y:S05]  /*0c60*/  @P0 BRA `(.L_x_29) ;  /* 0x00000000000c0947 */ /* 0x000fea0003800000 */
[----:B------:R0:W-:Y:S01]  /*0c70*/  UTMACMDFLUSH ;  /* 0x00000000000079b7 */ /* 0x0001e20000000000 */
[----:B------:R-:W-:Y:S05]  /*0c80*/  @P0 BRA `(.L_x_29) ;  /* 0x0000000000040947 */ /* 0x000fea0003800000 */
[----:B------:R-:W-:-:S04]  /*0c90*/  DEPBAR.LE SB0, 0x0 ;  /* 0x000080000000791a */ /* 0x000fc80000000000 */
.L_x_29:
[----:B------:R-:W-:Y:S05]  /*0ca0*/  WARPSYNC.ALL ;  /* 0x0000000000007948 */ /* 0x000fea0003800000 */
[----:B---3--:R-:W-:Y:S06]  /*0cb0*/  BAR.SYNC.DEFER_BLOCKING 0x0 ;  /* 0x0000000000007b1d */ /* 0x008fec0000010000 */
[----:B------:R-:W-:Y:S02]  /*0cc0*/  BSSY B3, `(.L_x_30) ;  /* 0x000000b000037945 */ /* 0x000fe40003800000 */
[----:B------:R-:W-:Y:S06]  /*0cd0*/  BAR.SYNC.DEFER_BLOCKING 0x0 ;  /* 0x0000000000007b1d */ /* 0x000fec0000010000 */
[----:B------:R3:W-:Y:S01]  /*0ce0*/  @!P0 STS [R11], RZ ;  /* 0x000000ff0b008388 */ /* 0x0007e20000000800 */
[----:B------:R-:W-:Y:S01]  /*0cf0*/  NOP ;  /* 0x0000000000007918 */ /* 0x000fe20000000000 */
[----:B------:R-:W-:Y:S05]  /*0d00*/  @P2 BRA `(.L_x_31) ;  /* 0x0000000000182947 */ /* 0x000fea0003800000 */
[----:B--2-4-:R-:W2:Y:S01]  /*0d10*/  LDS R4, [UR12+0x8] ;  /* 0x0000080cff047984 */ /* 0x014ea20008000800 */
[----:B---3-5:R-:W3:Y:S01]  /*0d20*/  LDC.64 R10, c[0x0][0x220] ;  /* 0x00008800ff0a7b82 */ /* 0x028ee20000000a00 */
[----:B------:R-:W-:Y:S02]  /*0d30*/  IMAD.MOV.U32 R5, RZ, RZ, 0x70 ;  /* 0x00000070ff057424 */ /* 0x000fe400078e00ff */
[----:B---3--:R3:W-:Y:S03]  /*0d40*/  STS.64 [UR12], R10 ;  /* 0x0000000aff007988 */ /* 0x0087e60008000a0c */
[----:B--2---:R-:W-:-:S05]  /*0d50*/  LOP3.LUT R4, R4, 0x10, R5, 0xd8, !PT ;  /* 0x0000001004047812 */ /* 0x004fca00078ed805 */
[----:B------:R3:W-:Y:S02]  /*0d60*/  STS [UR12+0x8], R4 ;  /* 0x00000804ff007988 */ /* 0x0007e4000800080c */
.L_x_31:
[----:B--2---:R-:W-:Y:S05]  /*0d70*/  BSYNC B3 ;  /* 0x0000000000037941 */ /* 0x004fea0003800000 */
.L_x_30:
[----:B------:R-:W-:Y:S04]  /*0d80*/  BSSY B4, `(.L_x_32) ;  /* 0x0000011000047945 */ /* 0x000fe80003800000 */
[----:B------:R-:W-:Y:S04]  /*0d90*/  BSSY B3, `(.L_x_33) ;  /* 0x000000e000037945 */ /* 0x000fe80003800000 */
[----:B------:R-:W-:Y:S05]  /*0da0*/  @P2 BRA `(.L_x_34) ;  /* 0x0000000000242947 */ /* 0x000fea0003800000 */
[----:B---34-:R-:W2:Y:S01]  /*0db0*/  LDS R4, [UR12+0x34] ;  /* 0x0000340cff047984 */ /* 0x018ea20008000800 */
[----:B------:R-:W-:-:S05]  /*0dc0*/  IMAD.MOV.U32 R5, RZ, RZ, 0x3f000000 ;  /* 0x3f000000ff057424 */ /* 0x000fca00078e00ff */
[----:B--2---:R-:W-:-:S05]  /*0dd0*/  LOP3.LUT R4, R4, 0xff000000, R5, 0xb8, !PT ;  /* 0xff00000004047812 */ /* 0x004fca00078eb805 */
[----:B------:R2:W-:Y:S01]  /*0de0*/  STS [UR12+0x34], R4 ;  /* 0x00003404ff007988 */ /* 0x0005e2000800080c */
[----:B------:R-:W-:Y:S05]  /*0df0*/  @P2 BRA `(.L_x_35) ;  /* 0x00000000001c2947 */ /* 0x000fea0003800000 */
[----:B--2---:R-:W2:Y:S01]  /*0e00*/  LDS R4, [UR12+0x38] ;  /* 0x0000380cff047984 */ /* 0x004ea20008000800 */
[----:B------:R-:W-:-:S05]  /*0e10*/  IMAD.MOV.U32 R5, RZ, RZ, 0x3f ;  /* 0x0000003fff057424 */ /* 0x000fca00078e00ff */
[----:B--2---:R-:W-:-:S05]  /*0e20*/  LOP3.LUT R4, R4, 0xff, R5, 0xb8, !PT ;  /* 0x000000ff04047812 */ /* 0x004fca00078eb805 */
[----:B------:R2:W-:Y:S02]  /*0e30*/  STS [UR12+0x38], R4 ;  /* 0x00003804ff007988 */ /* 0x0005e4000800080c */
.L_x_34:
[----:B------:R-:W-:Y:S05]  /*0e40*/  @P2 BREAK B3 ;  /* 0x0000000000032942 */ /* 0x000fea0003800000 */
[----:B------:R-:W-:Y:S05]  /*0e50*/  @P2 BRA `(.L_x_36) ;  /* 0x00000000000c2947 */ /* 0x000fea0003800000 */
[----:B------:R1:W-:Y:S02]  /*0e60*/  STS [UR12+0x20], R3 ;  /* 0x00002003ff007988 */ /* 0x0003e4000800080c */
.L_x_35:
[----:B------:R-:W-:Y:S05]  /*0e70*/  BSYNC B3 ;  /* 0x0000000000037941 */ /* 0x000fea0003800000 */
.L_x_33:
[----:B------:R1:W-:Y:S02]  /*0e80*/  @!P2 STS [UR12+0x24], R2 ;  /* 0x00002402ff00a988 */ /* 0x0003e4000800080c */
.L_x_36:
[----:B------:R-:W-:Y:S05]  /*0e90*/  BSYNC B4 ;  /* 0x0000000000047941 */ /* 0x000fea0003800000 */
.L_x_32:
[----:B------:R-:W-:Y:S05]  /*0ea0*/  WARPSYNC.ALL ;  /* 0x0000000000007948 */ /* 0x000fea0003800000 */
[----:B------:R-:W-:Y:S04]  /*0eb0*/  BSSY B4, `(.L_x_37) ;  /* 0x000000e000047945 */ /* 0x000fe80003800000 */
[----:B------:R-:W-:Y:S05]  /*0ec0*/  @P2 BRA `(.L_x_38) ;  /* 0x0000000000302947 */ /* 0x000fea0003800000 */
[----:B-1----:R-:W1:Y:S01]  /*0ed0*/  LDS R3, [UR12+0x34] ;  /* 0x0000340cff037984 */ /* 0x002e620008000800 */
[----:B--234-:R-:W2:Y:S03]  /*0ee0*/  LDC.64 R4, c[0x0][0x248] ;  /* 0x00009200ff047b82 */ /* 0x01cea60000000a00 */
        /* <DEDUP_REMOVED lines=10> */
.L_x_38:
[----:B------:R-:W-:Y:S05]  /*0f90*/  BSYNC B4 ;  /* 0x0000000000047941 */ /* 0x000fea0003800000 */
.L_x_37:
[----:B------:R-:W-:Y:S04]  /*0fa0*/  BSSY B4, `(.L_x_39) ;  /* 0x000001a000047945 */ /* 0x000fe80003800000 */
[----:B------:R-:W-:Y:S04]  /*0fb0*/  BSSY B5, `(.L_x_40) ;  /* 0x0000015000057945 */ /* 0x000fe80003800000 */
[----:B------:R-:W-:Y:S05]  /*0fc0*/  @P2 BRA `(.L_x_41) ;  /* 0x0000000000202947 */ /* 0x000fea0003800000 */
[----:B-12---:R-:W1:Y:S02]  /*0fd0*/  LDS R2, [UR12+0x34] ;  /* 0x0000340cff027984 */ /* 0x006e640008000800 */
[----:B-1----:R-:W-:-:S05]  /*0fe0*/  LOP3.LUT R2, R2, 0x38, RZ, 0xb8, !PT ;  /* 0x0000003802027812 */ /* 0x002fca00078eb8ff */
[----:B------:R1:W-:Y:S01]  /*0ff0*/  STS [UR12+0x34], R2 ;  /* 0x00003402ff007988 */ /* 0x0003e2000800080c */
[----:B------:R-:W-:Y:S05]  /*1000*/  @P2 BRA `(.L_x_42) ;  /* 0x0000000000202947 */ /* 0x000fea0003800000 */
[----:B-1----:R-:W1:Y:S01]  /*1010*/  LDS R2, [UR12+0x8] ;  /* 0x0000080cff027984 */ /* 0x002e620008000800 */
[----:B------:R-:W-:-:S05]  /*1020*/  IMAD.MOV.U32 R3, RZ, RZ, 0x780 ;  /* 0x00000780ff037424 */ /* 0x000fca00078e00ff */
[----:B-1----:R-:W-:-:S05]  /*1030*/  LOP3.LUT R2, R2, 0x300, R3, 0xd8, !PT ;  /* 0x0000030002027812 */ /* 0x002fca00078ed803 */
[----:B------:R1:W-:Y:S02]  /*1040*/  STS [UR12+0x8], R2 ;  /* 0x00000802ff007988 */ /* 0x0003e4000800080c */
.L_x_41:
[----:B------:R-:W-:Y:S05]  /*1050*/  @P2 BRA `(.L_x_43) ;  /* 0x0000000000282947 */ /* 0x000fea0003800000 */
[----:B-12---:R-:W1:Y:S02]  /*1060*/  LDS R2, [UR12+0x8] ;  /* 0x0000080cff027984 */ /* 0x006e640008000800 */
[----:B-1----:R-:W-:-:S05]  /*1070*/  LOP3.LUT R2, R2, 0x1800, RZ, 0xb8, !PT ;  /* 0x0000180002027812 */ /* 0x002fca00078eb8ff */
[----:B------:R2:W-:Y:S02]  /*1080*/  STS [UR12+0x8], R2 ;  /* 0x00000802ff007988 */ /* 0x0005e4000800080c */
.L_x_42:
[----:B------:R-:W-:Y:S05]  /*1090*/  @P2 BREAK B5 ;  /* 0x0000000000052942 */ /* 0x000fea0003800000 */
[----:B------:R-:W-:Y:S05]  /*10a0*/  @P2 BRA `(.L_x_44) ;  /* 0x0000000000242947 */ /* 0x000fea0003800000 */
[----:B-12---:R-:W1:Y:S01]  /*10b0*/  LDS R2, [UR12+0x8] ;  /* 0x0000080cff027984 */ /* 0x006e620008000800 */
[----:B------:R-:W-:-:S05]  /*10c0*/  IMAD.MOV.U32 R3, RZ, RZ, 0x6000 ;  /* 0x00006000ff037424 */ /* 0x000fca00078e00ff */
[----:B-1----:R-:W-:-:S04]  /*10d0*/  LOP3.LUT R2, R2, 0x6000, R3, 0xd8, !PT ;  /* 0x0000600002027812 */ /* 0x002fc800078ed803 */
[----:B------:R-:W-:-:S05]  /*10e0*/  LOP3.LUT R2, R2, 0x400000, RZ, 0xb8, !PT ;  /* 0x0040000002027812 */ /* 0x000fca00078eb8ff */
[----:B------:R1:W-:Y:S02]  /*10f0*/  STS [UR12+0x8], R2 ;  /* 0x00000802ff007988 */ /* 0x0003e4000800080c */
.L_x_43:
[----:B------:R-:W-:Y:S05]  /*1100*/  BSYNC B5 ;  /* 0x0000000000057941 */ /* 0x000fea0003800000 */
.L_x_40:
[----:B-12---:R-:W1:Y:S02]  /*1110*/  @!P2 LDS R2, [UR12+0x8] ;  /* 0x0000080cff02a984 */ /* 0x006e640008000800 */
[----:B-1----:R-:W-:-:S05]  /*1120*/  @!P2 LOP3.LUT R2, R2, 0x8000, RZ, 0xb8, !PT ;  /* 0x000080000202a812 */ /* 0x002fca00078eb8ff */
[----:B------:R1:W-:Y:S02]  /*1130*/  @!P2 STS [UR12+0x8], R2 ;  /* 0x00000802ff00a988 */ /* 0x0003e4000800080c */
.L_x_44:
[----:B------:R-:W-:Y:S05]  /*1140*/  BSYNC B4 ;  /* 0x0000000000047941 */ /* 0x000fea0003800000 */
.L_x_39:
[----:B------:R-:W-:Y:S05]  /*1150*/  WARPSYNC.ALL ;  /* 0x0000000000007948 */ /* 0x000fea0003800000 */
[----:B------:R-:W-:Y:S01]  /*1160*/  UIADD3 UR5, UR5, 0x100, URZ ;  /* 0x0000010005057890 */ /* 0x000fe2000fffe03f */
[----:B------:R-:W-:Y:S02]  /*1170*/  ISETP.GE.AND P1, PT, R8, 0x1, PT ;  /* 0x000000010800780c */ /* 0x000fe40003f26270 */
[----:B------:R-:W-:Y:S02]  /*1180*/  CS2R R24, SRZ ;  /* 0x0000000000187805 */ /* 0x000fe4000001ff00 */
[----:B------:R-:W-:Y:S01]  /*1190*/  CS2R R26, SRZ ;  /* 0x00000000001a7805 */ /* 0x000fe2000001ff00 */
[----:B------:R-:W-:Y:S01]  /*11a0*/  UIADD3 UR28, UP0, UR5, UR6, URZ ;  /* 0x00000006051c7290 */ /* 0x000fe2000ff1e03f */
[----:B------:R-:W-:-:S02]  /*11b0*/  CS2R R28, SRZ ;  /* 0x00000000001c7805 */ /* 0x000fc4000001ff00 */
[----:B------:R-:W-:Y:S01]  /*11c0*/  CS2R R30, SRZ ;  /* 0x00000000001e7805 */ /* 0x000fe2000001ff00 */
[----:B------:R-:W-:Y:S01]  /*11d0*/  IMAD.MOV.U32 R32, RZ, RZ, RZ ;  /* 0x000000ffff207224 */ /* 0x000fe200078e00ff */
[----:B------:R-:W-:Y:S01]  /*11e0*/  ULEA.HI.X.SX32 UR30, UR5, UR7, 0x1, UP0 ;  /* 0x00000007051e7291 */ /* 0x000fe200080f0e3f */
[----:B------:R-:W-:Y:S11]  /*11f0*/  @P0 BRA `(.L_x_45) ;  /* 0x0000000000300947 */ /* 0x000ff60003800000 */
[----:B-12---:R-:W3:Y:S01]  /*1200*/  S2R R2, SR_LANEID ;  /* 0x0000000000027919 */ /* 0x006ee20000000000 */
[----:B------:R-:W-:Y:S05]  /*1210*/  WARPSYNC.ALL ;  /* 0x0000000000007948 */ /* 0x000fea0003800000 */
[----:B---34-:R-:W-:-:S05]  /*1220*/  IMAD.SHL.U32 R4, R2, 0x4, RZ ;  /* 0x0000000402047824 */ /* 0x018fca00078e00ff */
[----:B------:R-:W1:Y:S01]  /*1230*/  LDS R5, [R4+UR12] ;  /* 0x0000000c04057984 */ /* 0x000e620008000800 */
[----:B------:R-:W-:Y:S01]  /*1240*/  IADD3 R2, P3, R4, UR28, RZ ;  /* 0x0000001c04027c10 */ /* 0x000fe2000ff7e0ff */
[----:B------:R-:W-:-:S04]  /*1250*/  UMOV UR6, UR28 ;  /* 0x0000001c00067c82 */ /* 0x000fc80008000000 */
[----:B------:R-:W-:Y:S01]  /*1260*/  IMAD.X R3, RZ, RZ, UR30, P3 ;  /* 0x0000001eff037e24 */ /* 0x000fe200098e06ff */
[----:B------:R-:W-:-:S04]  /*1270*/  UMOV UR7, UR30 ;  /* 0x0000001e00077c82 */ /* 0x000fc80008000000 */
[----:B-1----:R1:W2:Y:S01]  /*1280*/  ATOMG.E.EXCH.STRONG.GPU PT, RZ, [R2], R5 ;  /* 0x0000000502ff73a8 */ /* 0x0022a200041ee100 */
[----:B------:R-:W-:-:S04]  /*1290*/  DEPBAR {5,4,3,2,1,0} ;  /* 0x0000003f0000791a */ /* 0x000fc80000000000 */
[----:B------:R1:W-:Y:S01]  /*12a0*/  UTMACCTL.IV [UR6] ;  /* 0x00000000060079b9 */ /* 0x0003e20008000000 */
[----:B------:R-:W-:Y:S01]  /*12b0*/  NOP ;  /* 0x0000000000007918 */ /* 0x000fe20000000000 */
.L_x_45:
[----:B------:R-:W-:Y:S05]  /*12c0*/  @P0 BRA `(.L_x_46) ;  /* 0x00000000000c0947 */ /* 0x000fea0003800000 */
[----:B------:R0:W-:Y:S01]  /*12d0*/  UTMACMDFLUSH ;  /* 0x00000000000079b7 */ /* 0x0001e20000000000 */
[----:B------:R-:W-:Y:S05]  /*12e0*/  @P0 BRA `(.L_x_46) ;  /* 0x0000000000040947 */ /* 0x000fea0003800000 */
[----:B------:R-:W-:-:S04]  /*12f0*/  DEPBAR.LE SB0, 0x0 ;  /* 0x000080000000791a */ /* 0x000fc80000000000 */
.L_x_46:
[----:B------:R-:W-:Y:S05]  /*1300*/  WARPSYNC.ALL ;  /* 0x0000000000007948 */ /* 0x000fea0003800000 */
[----:B--2---:R-:W-:Y:S01]  /*1310*/  BAR.SYNC.DEFER_BLOCKING 0x0 ;  /* 0x0000000000007b1d */ /* 0x004fe20000010000 */
[----:B------:R-:W-:Y:S01]  /*1320*/  USHF.L.U32 UR19, UR31, 0x6, URZ ;  /* 0x000000061f137899 */ /* 0x000fe2000800063f */
[----:B------:R-:W-:Y:S01]  /*1330*/  IMAD.MOV.U32 R33, RZ, RZ, RZ ;  /* 0x000000ffff217224 */ /* 0x000fe200078e00ff */
[----:B------:R-:W-:Y:S02]  /*1340*/  CS2R R34, SRZ ;  /* 0x0000000000227805 */ /* 0x000fe4000001ff00 */
[----:B------:R-:W-:-:S02]  /*1350*/  CS2R R36, SRZ ;  /* 0x0000000000247805 */ /* 0x000fc4000001ff00 */
[----:B------:R-:W-:Y:S01]  /*1360*/  CS2R R38, SRZ ;  /* 0x0000000000267805 */ /* 0x000fe2000001ff00 */
[----:B------:R-:W-:Y:S01]  /*1370*/  VOTEU.ALL UP0, P2 ;  /* 0x00000000003f7886 */ /* 0x000fe20001000000 */
[----:B-1----:R-:W-:Y:S01]  /*1380*/  UMOV UR6, 0x1 ;  /* 0x0000000100067882 */ /* 0x002fe20000000000 */
[----:B------:R-:W-:Y:S01]  /*1390*/  VOTEU.ALL UP1, P2 ;  /* 0x00000000003f7886 */ /* 0x000fe20001020000 */
[----:B------:R-:W-:Y:S01]  /*13a0*/  VOTEU.ALL UP2, P2 ;  /* 0x00000000003f7886 */ /* 0x000fe20001040000 */
[----:B------:R-:W-:Y:S01]  /*13b0*/  CS2R R40, SRZ ;  /* 0x0000000000287805 */ /* 0x000fe2000001ff00 */
[----:B------:R-:W-:-:S04]  /*13c0*/  @!UP0 UIADD3 UR8, -UR6, 0x100000, URZ ;  /* 0x0010000006088890 */ /* 0x000fc8000fffe13f */
[----:B------:R-:W-:Y:S02]  /*13d0*/  @!UP0 USHF.L.U32 UR9, UR8, 0xb, URZ ;  /* 0x0000000b08098899 */ /* 0x000fe4000800063f */
[----:B------:R-:W-:Y:S01]  /*13e0*/  @!UP0 USHF.L.U32 UR8, UR8, 0x1, URZ ;  /* 0x0000000108088899 */ /* 0x000fe2000800063f */
        /* <DEDUP_REMOVED lines=9> */
[----:B------:R-:W-:Y:S01]  /*1480*/  VOTEU.ALL UP0, P2 ;  /* 0x00000000003f7886 */ /* 0x000fe20001000000 */
[----:B------:R-:W-:Y:S02]  /*1490*/  CS2R R48, SRZ ;  /* 0x0000000000307805 */ /* 0x000fe4000001ff00 */
[----:B------:R-:W-:Y:S02]  /*14a0*/  CS2R R50, SRZ ;  /* 0x0000000000327805 */ /* 0x000fe4000001ff00 */
[----:B------:R-:W-:Y:S02]  /*14b0*/  CS2R R52, SRZ ;  /* 0x0000000000347805 */ /* 0x000fe4000001ff00 */
[----:B------:R-:W-:Y:S01]  /*14c0*/  CS2R R54, SRZ ;  /* 0x0000000000367805 */ /* 0x000fe2000001ff00 */
[----:B------:R-:W1:Y:S02]  /*14d0*/  FENCE.VIEW.ASYNC.S ;  /* 0x00000000000073c6 */ /* 0x000e640000000000 */
[----:B-1----:R-:W1:Y:S02]  /*14e0*/  @!UP0 SYNCS.EXCH.64 URZ, [UR12+0x6000], UR8 ;  /* 0x006000080c3f85b2 */ /* 0x002e640008000100 */
[----:B-1----:R-:W-:Y:S06]  /*14f0*/  BAR.SYNC.DEFER_BLOCKING 0x0 ;  /* 0x0000000000007b1d */ /* 0x002fec0000010000 */
[----:B------:R1:W2:Y:S02]  /*1500*/  @!UP1 SYNCS.EXCH.64 URZ, [UR12+0x6008], UR10 ;  /* 0x0060080a0c3f95b2 */ /* 0x0002a40008000100 */
[----:B--2---:R-:W-:Y:S01]  /*1510*/  BAR.SYNC.DEFER_BLOCKING 0x0 ;  /* 0x0000000000007b1d */ /* 0x004fe20000010000 */
[----:B-1----:R-:W-:-:S05]  /*1520*/  USHF.L.U32 UR11, UR29, 0x6, URZ ;  /* 0x000000061d0b7899 */ /* 0x002fca000800063f */
[----:B------:R1:W2:Y:S01]  /*1530*/  @!UP2 SYNCS.EXCH.64 URZ, [UR12+0x6010], UR6 ;  /* 0x006010060c3fa5b2 */ /* 0x0002a20008000100 */
[----:B------:R-:W-:Y:S06]  /*1540*/  @!P1 BRA `(.L_x_47) ;  /* 0x0000000400349947 */ /* 0x000fec0003800000 */
[----:B------:R-:W-:Y:S02]  /*1550*/  CS2R R24, SRZ ;  /* 0x0000000000187805 */ /* 0x000fe4000001ff00 */
[----:B------:R-:W-:Y:S02]  /*1560*/  CS2R R26, SRZ ;  /* 0x00000000001a7805 */ /* 0x000fe4000001ff00 */
[----:B------:R-:W-:Y:S02]  /*1570*/  CS2R R28, SRZ ;  /* 0x00000000001c7805 */ /* 0x000fe4000001ff00 */
[----:B------:R-:W-:Y:S02]  /*1580*/  CS2R R30, SRZ ;  /* 0x00000000001e7805 */ /* 0x000fe4000001ff00 */
[----:B------:R-:W-:Y:S02]  /*1590*/  CS2R R32, SRZ ;  /* 0x0000000000207805 */ /* 0x000fe4000001ff00 */
[----:B------:R-:W-:-:S02]  /*15a0*/  CS2R R34, SRZ ;  /* 0x0000000000227805 */ /* 0x000fc4000001ff00 */
        /* <DEDUP_REMOVED lines=9> */
[----:B------:R-:W-:Y:S01]  /*1640*/  CS2R R54, SRZ ;  /* 0x0000000000367805 */ /* 0x000fe2000001ff00 */
[----:B------:R-:W-:Y:S01]  /*1650*/  UMOV UR5, URZ ;  /* 0x0000003f00057c82 */ /* 0x000fe20008000000 */
[----:B------:R-:W-:-:S05]  /*1660*/  UMOV UR18, URZ ;  /* 0x0000003f00127c82 */ /* 0x000fca0008000000 */
.L_x_49:
[----:B--2---:R-:W-:Y:S01]  /*1670*/  BAR.SYNC.DEFER_BLOCKING 0x0 ;  /* 0x0000000000007b1d */ /* 0x004fe20000010000 */
[----:B------:R-:W-:Y:S01]  /*1680*/  ULEA UR13, UR5, UR12, 0x3 ;  /* 0x0000000c050d7291 */ /* 0x000fe2000f8e183f */
[----:B------:R-:W-:Y:S01]  /*1690*/  @!P2 IMAD.MOV.U32 R2, RZ, RZ, 0x2000 ;  /* 0x00002000ff02a424 */ /* 0x000fe200078e00ff */
[----:B------:R-:W-:Y:S01]  /*16a0*/  ELECT P0, URZ, PT ;  /* 0x00000000003f782f */ /* 0x000fe20003800000 */
[----:B------:R-:W-:-:S03]  /*16b0*/  ULEA UR16, UR5, UR12, 0xc ;  /* 0x0000000c05107291 */ /* 0x000fc6000f8e603f */
[----:B------:R-:W-:Y:S02]  /*16c0*/  ISETP.LT.U32.AND P0, PT, R6, 0x20, P0 ;  /* 0x000000200600780c */ /* 0x000fe40000701070 */
[----:B------:R-:W-:Y:S01]  /*16d0*/  ELECT P1, URZ, PT ;  /* 0x00000000003f782f */ /* 0x000fe20003820000 */
[----:B------:R-:W-:-:S03]  /*16e0*/  UIADD3 UR8, UR16, 0x3000, URZ ;  /* 0x0000300010087890 */ /* 0x000fc6000fffe03f */
[----:B------:R-:W-:Y:S01]  /*16f0*/  ISETP.LT.U32.AND P1, PT, R6, 0x20, P1 ;  /* 0x000000200600780c */ /* 0x000fe20000f21070 */
[----:B------:R-:W-:-:S06]  /*1700*/  UMOV UR10, UR18 ;  /* 0x00000012000a7c82 */ /* 0x000fcc0008000000 */
[----:B------:R-:W-:Y:S01]  /*1710*/  VOTEU.ANY UP0, P0 ;  /* 0x00000000003f7886 */ /* 0x000fe20000000100 */
[----:B------:R-:W-:Y:S01]  /*1720*/  VOTEU.ANY UP2, P0 ;  /* 0x00000000003f7886 */ /* 0x000fe20000040100 */
[----:B------:R2:W-:Y:S01]  /*1730*/  @!P2 SYNCS.ARRIVE.TRANS64 RZ, [UR13+0x6000], R2 ;  /* 0x00600002ffffa9a7 */ /* 0x0005e2000800000d */
[----:B------:R1:W-:Y:S06]  /*1740*/  MEMBAR.ALL.CTA ;  /* 0x0000000000007992 */ /* 0x0003ec0000008000 */
[----:B-1----:R-:W1:Y:S01]  /*1750*/  FENCE.VIEW.ASYNC.S ;  /* 0x00000000000073c6 */ /* 0x002e620000000000 */
[----:B------:R-:W-:Y:S01]  /*1760*/  @UP0 UIADD3 UR17, UR13, 0x6000, URZ ;  /* 0x000060000d110890 */ /* 0x000fe2000fffe03f */
[----:B------:R-:W-:Y:S01]  /*1770*/  @UP0 UMOV UR6, UR24 ;  /* 0x0000001800060c82 */ /* 0x000fe20008000000 */
[----:B------:R-:W-:Y:S01]  /*1780*/  @UP0 UMOV UR7, UR25 ;  /* 0x0000001900070c82 */ /* 0x000fe20008000000 */
[----:B-1----:R-:W-:Y:S01]  /*1790*/  VOTEU.ANY UP1, P1 ;  /* 0x00000000003f7886 */ /* 0x002fe20000820100 */
[----:B------:R-:W-:Y:S01]  /*17a0*/  VOTEU.ANY UP3, P1 ;  /* 0x00000000003f7886 */ /* 0x000fe20000860100 */
[----:B--2---:R-:W-:-:S03]  /*17b0*/  IMAD.U32 R2, RZ, RZ, UR4 ;  /* 0x00000004ff027e24 */ /* 0x004fc6000f8e00ff */
[----:B------:R-:W-:Y:S01]  /*17c0*/  @UP1 UIADD3 UR9, UR13, 0x6000, URZ ;  /* 0x000060000d091890 */ /* 0x000fe2000fffe03f */
[----:B------:R-:W-:Y:S01]  /*17d0*/  @UP1 UMOV UR14, UR26 ;  /* 0x0000001a000e1c82 */ /* 0x000fe20008000000 */
[----:B------:R-:W-:Y:S01]  /*17e0*/  @UP1 UMOV UR15, UR27 ;  /* 0x0000001b000f1c82 */ /* 0x000fe20008000000 */
[----:B------:R-:W-:Y:S01]  /*17f0*/  SHF.L.U32 R2, R2, 0x1f, RZ ;  /* 0x0000001f02027819 */ /* 0x000fe200000006ff */
[----:B------:R-:W-:Y:S06]  /*1800*/  BAR.SYNC.DEFER_BLOCKING 0x0 ;  /* 0x0000000000007b1d */ /* 0x000fec0000010000 */
[----:B------:R1:W-:Y:S02]  /*1810*/  @UP2 UTMALDG.2D [UR16], [UR6] ;  /* 0x00000010060025b4 */ /* 0x0003e40008008000 */
[----:B------:R-:W-:Y:S06]  /*1820*/  BAR.SYNC.DEFER_BLOCKING 0x0 ;  /* 0x0000000000007b1d */ /* 0x000fec0000010000 */
[----:B------:R1:W-:Y:S02]  /*1830*/  @UP3 UTMALDG.2D [UR8], [UR14] ;  /* 0x000000080e0035b4 */ /* 0x0003e40008008000 */
[----:B------:R-:W-:Y:S06]  /*1840*/  BAR.SYNC.DEFER_BLOCKING 0x0 ;  /* 0x0000000000007b1d */ /* 0x000fec0000010000 */
[----:B------:R-:W2:Y:S02]  /*1850*/  SYNCS.PHASECHK.TRANS64.TRYWAIT P0, [UR13+0x6000], R2 ;  /* 0x00600002ff0075a7 */ /* 0x000ea4000800014d */
[----:B-12---:R-:W-:Y:S05]  /*1860*/  @!P0 BRA `(.L_x_48) ;  /* 0x0000000400548947 */ /* 0x006fea0003800000 */
.L_x_50:
[----:B------:R-:W-:Y:S01]  /*1870*/  USHF.R.U32.HI UR6, URZ, 0x4, UR16 ;  /* 0x000000043f067899 */ /* 0x000fe20008011610 */
[----:B------:R-:W-:Y:S02]  /*1880*/  WARPGROUP.DEPBAR.LE gsb0, 0x0 ;  /* 0x00008000000079c5 */ /* 0x000fe40000010000 */
[----:B------:R-:W-:Y:S01]  /*1890*/  USHF.R.U32.HI UR8, URZ, 0x4, UR8 ;  /* 0x000000043f087899 */ /* 0x000fe20008011608 */
[----:B------:R-:W-:Y:S01]  /*18a0*/  WARPGROUP.ARRIVE ;  /* 0x00000000000079c5 */ /* 0x000fe20000000000 */
[----:B------:R-:W-:Y:S01]  /*18b0*/  USGXT.U32 UR6, UR6, 0xe ;  /* 0x0000000e0606789a */ /* 0x000fe20008000000 */
[----:B------:R-:W1:Y:S01]  /*18c0*/  LDC R2, c[0x0][0x230] ;  /* 0x00008c00ff027b82 */ /* 0x000e620000000800 */
[----:B------:R-:W-:Y:S01]  /*18d0*/  USGXT.U32 UR8, UR8, 0xe ;  /* 0x0000000e0808789a */ /* 0x000fe20008000000 */
[----:B------:R-:W-:Y:S01]  /*18e0*/  UMOV UR21, 0x80000020 ;  /* 0x8000002000157882 */ /* 0x000fe20000000000 */
[----:B------:R-:W-:Y:S01]  /*18f0*/  UMOV UR23, 0x80000020 ;  /* 0x8000002000177882 */ /* 0x000fe20000000000 */
[----:B------:R-:W-:-:S02]  /*1900*/  UIADD3 UR18, UR18, 0x20, URZ ;  /* 0x0000002012127890 */ /* 0x000fc4000fffe03f */
[----:B------:R-:W-:Y:S02]  /*1910*/  UMOV UR20, UR6 ;  /* 0x0000000600147c82 */ /* 0x000fe40008000000 */
[----:B------:R-:W-:Y:S01]  /*1920*/  UMOV UR22, UR8 ;  /* 0x0000000800167c82 */ /* 0x000fe20008000000 */
[----:B------:R-:W-:Y:S01]  /*1930*/  UMOV UR7, URZ ;  /* 0x0000003f00077c82 */ /* 0x000fe20008000000 */
[----:B------:R-:W-:Y:S01]  /*1940*/  HGMMA.64x64x16.F32 R24, gdesc[UR20], R24 ;  /* 0x00e00000141879f0 */ /* 0x000fe20008700818 */
[----:B------:R-:W-:Y:S01]  /*1950*/  UMOV UR22, 0xfffffffe ;  /* 0xfffffffe00167882 */ /* 0x000fe20000000000 */
[----:B------:R-:W-:Y:S01]  /*1960*/  UMOV UR23, 0x7fffffdf ;  /* 0x7fffffdf00177882 */ /* 0x000fe20000000000 */
[----:B------:R-:W-:Y:S01]  /*1970*/  UIADD3 UR5, UR5, 0x1, URZ ;  /* 0x0000000105057890 */ /* 0x000fe2000fffe03f */
[----:B------:R-:W-:Y:S01]  /*1980*/  UMOV UR9, URZ ;  /* 0x0000003f00097c82 */ /* 0x000fe20008000000 */
[----:B------:R-:W-:Y:S02]  /*1990*/  UIADD3.64 UR20, UR6, -UR22, URZ ;  /* 0x8000001606147297 */ /* 0x000fe4000fffe03f */
[----:B------:R-:W-:-:S02]  /*19a0*/  UIADD3.64 UR22, UR8, -UR22, URZ ;  /* 0x8000001608167297 */ /* 0x000fc4000fffe03f */
[----:B------:R-:W-:Y:S01]  /*19b0*/  UISETP.NE.U32.AND UP0, UPT, UR5, 0x3, UPT ;  /* 0x000000030500788c */ /* 0x000fe2000bf05070 */
[----:B-1----:R-:W-:-:S03]  /*19c0*/  ISETP.LE.AND P0, PT, R2, UR18, PT ;  /* 0x0000001202007c0c */ /* 0x002fc6000bf03270 */
[----:B------:R-:W-:Y:S02]  /*19d0*/  USEL UR6, URZ, 0x1, UP0 ;  /* 0x000000013f067887 */ /* 0x000fe40008000000 */
[----:B------:R-:W-:Y:S02]  /*19e0*/  USEL UR5, UR5, URZ, UP0 ;  /* 0x0000003f05057287 */ /* 0x000fe40008000000 */
[----:B------:R-:W-:Y:S01]  /*19f0*/  ULOP3.LUT UR4, UR4, UR6, URZ, 0x3c, !UPT ;  /* 0x0000000604047292 */ /* 0x000fe2000f8e3c3f */
[----:B------:R-:W-:Y:S05]  /*1a00*/  HGMMA.64x64x16.F32 R24, gdesc[UR20], R24, gsb0 ;  /* 0x00e00000141879f0 */ /* 0x000fea0008000818 */
[----:B------:R-:W-:Y:S06]  /*1a10*/  @!P0 BRA `(.L_x_49) ;  /* 0xfffffffc00148947 */ /* 0x000fec000383ffff */
.L_x_47:
[----:B------:R-:W-:Y:S02]  /*1a20*/  WARPGROUP.DEPBAR.LE gsb0, 0x0 ;  /* 0x00008000000079c5 */ /* 0x000fe40000010000 */
[----:B--2---:R-:W-:Y:S01]  /*1a30*/  BAR.SYNC.DEFER_BLOCKING 0x0 ;  /* 0x0000000000007b1d */ /* 0x004fe20000010000 */
[C---:B------:R-:W-:Y:S01]  /*1a40*/  IMAD.SHL.U32 R2, R0.reuse, 0x80, RZ ;  /* 0x0000008000027824 */ /* 0x040fe200078e00ff */
[----:B------:R-:W-:Y:S01]  /*1a50*/  F2FP.F16.F32.PACK_AB R24, R25, R24 ;  /* 0x000000181918723e */ /* 0x000fe200000000ff */
[----:B------:R-:W-:Y:S01]  /*1a60*/  IMAD.SHL.U32 R3, R0, 0x40, RZ ;  /* 0x0000004000037824 */ /* 0x000fe200078e00ff */
[----:B------:R-:W-:Y:S02]  /*1a70*/  F2FP.F16.F32.PACK_AB R25, R27, R26 ;  /* 0x0000001a1b19723e */ /* 0x000fe400000000ff */
[----:B------:R-:W-:Y:S02]  /*1a80*/  ELECT P0, URZ, PT ;  /* 0x00000000003f782f */ /* 0x000fe40003800000 */
[----:B------:R-:W-:Y:S01]  /*1a90*/  LOP3.LUT R2, R2, 0x780, RZ, 0xc0, !PT ;  /* 0x0000078002027812 */ /* 0x000fe200078ec0ff */
[----:B------:R-:W-:Y:S01]  /*1aa0*/  UMOV UR13, UR11 ;  /* 0x0000000b000d7c82 */ /* 0x000fe20008000000 */
[----:B------:R-:W-:Y:S01]  /*1ab0*/  F2FP.F16.F32.PACK_AB R32, R33, R32 ;  /* 0x000000202120723e */ /* 0x000fe200000000ff */
[----:B------:R-:W-:Y:S01]  /*1ac0*/  UMOV UR14, UR19 ;  /* 0x00000013000e7c82 */ /* 0x000fe20008000000 */
[----:B---34-:R-:W-:Y:S01]  /*1ad0*/  LOP3.LUT R4, R2, 0x1800, R3, 0xf8, !PT ;  /* 0x0000180002047812 */ /* 0x018fe200078ef803 */
[----:B------:R-:W-:Y:S01]  /*1ae0*/  IMAD.SHL.U32 R2, R0, 0x10, RZ ;  /* 0x0000001000027824 */ /* 0x000fe200078e00ff */
[----:B------:R-:W-:-:S02]  /*1af0*/  F2FP.F16.F32.PACK_AB R26, R29, R28 ;  /* 0x0000001c1d1a723e */ /* 0x000fc400000000ff */
[----:B------:R-:W-:Y:S02]  /*1b00*/  F2FP.F16.F32.PACK_AB R27, R31, R30 ;  /* 0x0000001e1f1b723e */ /* 0x000fe400000000ff */
[----:B------:R-:W-:Y:S02]  /*1b10*/  LOP3.LUT R3, R2, 0x70, RZ, 0xc0, !PT ;  /* 0x0000007002037812 */ /* 0x000fe400078ec0ff */
[----:B------:R-:W-:Y:S02]  /*1b20*/  F2FP.F16.F32.PACK_AB R33, R35, R34 ;  /* 0x000000222321723e */ /* 0x000fe400000000ff */
[----:B------:R-:W-:Y:S02]  /*1b30*/  LOP3.LUT R3, R3, 0x10, R0, 0x78, !PT ;  /* 0x0000001003037812 */ /* 0x000fe400078e7800 */
[----:B------:R-:W-:Y:S01]  /*1b40*/  F2FP.F16.F32.PACK_AB R40, R41, R40 ;  /* 0x000000282928723e */ /* 0x000fe200000000ff */
[----:B------:R-:W2:Y:S02]  /*1b50*/  @!P2 SYNCS.CCTL.IV [UR12+0x6000] ;  /* 0x00600000ff00a9b1 */ /* 0x000ea4000800000c */
[----:B--2---:R-:W-:Y:S01]  /*1b60*/  BAR.SYNC.DEFER_BLOCKING 0x0 ;  /* 0x0000000000007b1d */ /* 0x004fe20000010000 */
[----:B------:R-:W-:-:S02]  /*1b70*/  LOP3.LUT R3, R4, R3, RZ, 0xfc, !PT ;  /* 0x0000000304037212 */ /* 0x000fc400078efcff */
[----:B------:R-:W-:Y:S02]  /*1b80*/  F2FP.F16.F32.PACK_AB R34, R37, R36 ;  /* 0x000000242522723e */ /* 0x000fe400000000ff */
[C---:B------:R-:W-:Y:S01]  /*1b90*/  LOP3.LUT R2, R3.reuse, 0x20, RZ, 0x3c, !PT ;  /* 0x0000002003027812 */ /* 0x040fe200078e3cff */
[C---:B------:R-:W-:Y:S01]  /*1ba0*/  VIADD R0, R3.reuse, UR12 ;  /* 0x0000000c03007c36 */ /* 0x040fe20008000000 */
[C---:B------:R-:W-:Y:S02]  /*1bb0*/  LOP3.LUT R4, R3.reuse, 0x40, RZ, 0x3c, !PT ;  /* 0x0000004003047812 */ /* 0x040fe400078e3cff */
[----:B------:R-:W-:Y:S01]  /*1bc0*/  LOP3.LUT R3, R3, 0x60, RZ, 0x3c, !PT ;  /* 0x0000006003037812 */ /* 0x000fe200078e3cff */
[----:B------:R-:W-:Y:S01]  /*1bd0*/  VIADD R2, R2, UR12 ;  /* 0x0000000c02027c36 */ /* 0x000fe20008000000 */
[----:B------:R-:W-:Y:S01]  /*1be0*/  F2FP.F16.F32.PACK_AB R35, R39, R38 ;  /* 0x000000262723723e */ /* 0x000fe200000000ff */
[----:B------:R-:W-:Y:S01]  /*1bf0*/  VIADD R4, R4, UR12 ;  /* 0x0000000c04047c36 */ /* 0x000fe20008000000 */
[----:B------:R-:W-:Y:S01]  /*1c00*/  F2FP.F16.F32.PACK_AB R41, R43, R42 ;  /* 0x0000002a2b29723e */ /* 0x000fe200000000ff */
[----:B------:R-:W-:Y:S01]  /*1c10*/  VIADD R3, R3, UR12 ;  /* 0x0000000c03037c36 */ /* 0x000fe20008000000 */
[----:B------:R-:W-:-:S02]  /*1c20*/  F2FP.F16.F32.PACK_AB R48, R49, R48 ;  /* 0x000000303130723e */ /* 0x000fc400000000ff */
[----:B------:R-:W-:Y:S02]  /*1c30*/  F2FP.F16.F32.PACK_AB R42, R45, R44 ;  /* 0x0000002c2d2a723e */ /* 0x000fe400000000ff */
[----:B------:R-:W-:Y:S02]  /*1c40*/  F2FP.F16.F32.PACK_AB R43, R47, R46 ;  /* 0x0000002e2f2b723e */ /* 0x000fe400000000ff */
[----:B------:R-:W-:Y:S02]  /*1c50*/  F2FP.F16.F32.PACK_AB R49, R51, R50 ;  /* 0x000000323331723e */ /* 0x000fe400000000ff */
[----:B------:R-:W-:Y:S01]  /*1c60*/  F2FP.F16.F32.PACK_AB R50, R53, R52 ;  /* 0x000000343532723e */ /* 0x000fe200000000ff */
[----:B------:R-:W2:Y:S02]  /*1c70*/  @!P2 SYNCS.CCTL.IV [UR12+0x6008] ;  /* 0x00600800ff00a9b1 */ /* 0x000ea4000800000c */
[----:B--2---:R-:W-:Y:S01]  /*1c80*/  BAR.SYNC.DEFER_BLOCKING 0x0 ;  /* 0x0000000000007b1d */ /* 0x004fe20000010000 */
[----:B------:R-:W-:-:S02]  /*1c90*/  F2FP.F16.F32.PACK_AB R51, R55, R54 ;  /* 0x000000363733723e */ /* 0x000fc400000000ff */
[----:B------:R-:W-:-:S13]  /*1ca0*/  ISETP.LT.U32.AND P0, PT, R6, 0x20, P0 ;  /* 0x000000200600780c */ /* 0x000fda0000701070 */
[----:B------:R-:W-:Y:S01]  /*1cb0*/  VOTEU.ANY UP0, P0 ;  /* 0x00000000003f7886 */ /* 0x000fe20000000100 */
[----:B------:R-:W-:-:S04]  /*1cc0*/  VOTEU.ANY UP1, P0 ;  /* 0x00000000003f7886 */ /* 0x000fc80000020100 */
[----:B-1----:R-:W-:Y:S01]  /*1cd0*/  @UP0 UMOV UR6, UR28 ;  /* 0x0000001c00060c82 */ /* 0x002fe20008000000 */
[----:B------:R-:W-:Y:S01]  /*1ce0*/  @UP0 UMOV UR7, UR30 ;  /* 0x0000001e00070c82 */ /* 0x000fe20008000000 */
[----:B------:R-:W1:Y:S02]  /*1cf0*/  @!P2 SYNCS.CCTL.IV [UR12+0x6010] ;  /* 0x00601000ff00a9b1 */ /* 0x000e64000800000c */
[----:B-1----:R-:W-:Y:S04]  /*1d00*/  STSM.16.M88.4 [R0], R24 ;  /* 0x0000001800007844 */ /* 0x002fe80000000200 */
[----:B------:R-:W-:Y:S04]  /*1d10*/  STSM.16.M88.4 [R2], R32 ;  /* 0x0000002002007844 */ /* 0x000fe80000000200 */
[----:B------:R-:W-:Y:S04]  /*1d20*/  STSM.16.M88.4 [R4], R40 ;  /* 0x0000002804007844 */ /* 0x000fe80000000200 */
[----:B------:R-:W-:Y:S01]  /*1d30*/  STSM.16.M88.4 [R3], R48 ;  /* 0x0000003003007844 */ /* 0x000fe20000000200 */
[----:B------:R1:W-:Y:S06]  /*1d40*/  MEMBAR.ALL.CTA ;  /* 0x0000000000007992 */ /* 0x0003ec0000008000 */
[----:B-1----:R-:W1:Y:S02]  /*1d50*/  FENCE.VIEW.ASYNC.S ;  /* 0x00000000000073c6 */ /* 0x002e640000000000 */
[----:B-1----:R-:W-:Y:S06]  /*1d60*/  BAR.SYNC.DEFER_BLOCKING 0x0 ;  /* 0x0000000000007b1d */ /* 0x002fec0000010000 */
[----:B------:R1:W-:Y:S01]  /*1d70*/  @UP1 UTMASTG.2D [UR12], [UR6] ;  /* 0x0000000c060013b5 */ /* 0x0003e20008008000 */
[----:B------:R0:W-:Y:S01]  /*1d80*/  UTMACMDFLUSH ;  /* 0x00000000000079b7 */ /* 0x0001e20000000000 */
[----:B------:R-:W-:-:S04]  /*1d90*/  DEPBAR.LE SB0, 0x0 ;  /* 0x000080000000791a */ /* 0x000fc80000000000 */
[----:B------:R-:W-:Y:S06]  /*1da0*/  BAR.SYNC.DEFER_BLOCKING 0x0 ;  /* 0x0000000000007b1d */ /* 0x000fec0000010000 */
[----:B-1----:R-:W-:Y:S05]  /*1db0*/  EXIT ;  /* 0x000000000000794d */ /* 0x002fea0003800000 */
.L_x_48:
[----:B------:R-:W1:Y:S02]  /*1dc0*/  SYNCS.PHASECHK.TRANS64.TRYWAIT P0, [UR13+0x6000], R2 ;  /* 0x00600002ff0075a7 */ /* 0x000e64000800014d */
[----:B-1----:R-:W-:Y:S05]  /*1dd0*/  @!P0 BRA `(.L_x_48) ;  /* 0xfffffffc00f88947 */ /* 0x002fea000383ffff */
[----:B------:R-:W-:Y:S05]  /*1de0*/  BRA `(.L_x_50) ;  /* 0xfffffff800a07947 */ /* 0x000fea000383ffff */
.L_x_51:
[----:B------:R-:W-:-:S00]  /*1df0*/  BRA `(.L_x_51) ;  /* 0xfffffffc00fc7947 */ /* 0x000fc0000383ffff */
[----:B------:R-:W-:-:S00]  /*1e00*/  NOP ;  /* 0x0000000000007918 */ /* 0x000fc00000000000 */
[----:B------:R-:W-:-:S00]  /*1e10*/  NOP ;  /* 0x0000000000007918 */ /* 0x000fc00000000000 */
[----:B------:R-:W-:-:S00]  /*1e20*/  NOP ;  /* 0x0000000000007918 */ /* 0x000fc00000000000 */
[----:B------:R-:W-:-:S00]  /*1e30*/  NOP ;  /* 0x0000000000007918 */ /* 0x000fc00000000000 */
[----:B------:R-:W-:-:S00]  /*1e40*/  NOP ;  /* 0x0000000000007918 */ /* 0x000fc00000000000 */
[----:B------:R-:W-:-:S00]  /*1e50*/  NOP ;  /* 0x0000000000007918 */ /* 0x000fc00000000000 */
[----:B------:R-:W-:-:S00]  /*1e60*/  NOP ;  /* 0x0000000000007918 */ /* 0x000fc00000000000 */
[----:B------:R-:W-:-:S00]  /*1e70*/  NOP ;  /* 0x0000000000007918 */ /* 0x000fc00000000000 */
.L_x_52:


//--------------------- .nv.shared.gluon_wgmma    --------------------------
	.section	.nv.shared.gluon_wgmma,"aw",@nobits
	.sectionflags	@""
	.align	16
	.zero		1024


//--------------------- .nv.shared.reserved.0     --------------------------
	.section	.nv.shared.reserved.0,"aw",@nobits
	.weak		__nv_reservedSMEM_offset_0_alias
	.size		__nv_reservedSMEM_offset_0_alias, 0, 0
	.other		__nv_reservedSMEM_offset_0_alias,@"STO_CUDA_RESERVED_SHARED STV_DEFAULT"
__nv_reservedSMEM_offset_0_alias:
	.zero		0


//--------------------- .nv.constant0.gluon_wgmma --------------------------
	.section	.nv.constant0.gluon_wgmma,"a",@progbits
	.sectionflags	@""
	.align	4
.nv.constant0.gluon_wgmma:
	.zero		608


//--------------------- SYMBOLS --------------------------

	.type		.nv.reservedSmem.offset0,@object
	.size		.nv.reservedSmem.offset0,0x4
